//
// Generated by NVIDIA NVVM Compiler
//
// Compiler Build ID: CL-36424714
// Cuda compilation tools, release 13.0, V13.0.88
// Based on NVVM 20.0.0
//

.version 9.0
.target sm_100
.address_size 64

	// .globl	_Z24smoothMultiVariableFusedPfS_S_S_PKiS1_S_S_S_S_i
.extern .shared .align 16 .b8 shared_data[];

.visible .entry _Z24smoothMultiVariableFusedPfS_S_S_PKiS1_S_S_S_S_i(
	.param .u64 .ptr .align 1 _Z24smoothMultiVariableFusedPfS_S_S_PKiS1_S_S_S_S_i_param_0,
	.param .u64 .ptr .align 1 _Z24smoothMultiVariableFusedPfS_S_S_PKiS1_S_S_S_S_i_param_1,
	.param .u64 .ptr .align 1 _Z24smoothMultiVariableFusedPfS_S_S_PKiS1_S_S_S_S_i_param_2,
	.param .u64 .ptr .align 1 _Z24smoothMultiVariableFusedPfS_S_S_PKiS1_S_S_S_S_i_param_3,
	.param .u64 .ptr .align 1 _Z24smoothMultiVariableFusedPfS_S_S_PKiS1_S_S_S_S_i_param_4,
	.param .u64 .ptr .align 1 _Z24smoothMultiVariableFusedPfS_S_S_PKiS1_S_S_S_S_i_param_5,
	.param .u64 .ptr .align 1 _Z24smoothMultiVariableFusedPfS_S_S_PKiS1_S_S_S_S_i_param_6,
	.param .u64 .ptr .align 1 _Z24smoothMultiVariableFusedPfS_S_S_PKiS1_S_S_S_S_i_param_7,
	.param .u64 .ptr .align 1 _Z24smoothMultiVariableFusedPfS_S_S_PKiS1_S_S_S_S_i_param_8,
	.param .u64 .ptr .align 1 _Z24smoothMultiVariableFusedPfS_S_S_PKiS1_S_S_S_S_i_param_9,
	.param .u32 _Z24smoothMultiVariableFusedPfS_S_S_PKiS1_S_S_S_S_i_param_10
)
{
	.reg .pred 	%p<26>;
	.reg .b32 	%r<40>;
	.reg .b32 	%f<107>;
	.reg .b64 	%rd<76>;

	ld.param.u64 	%rd11, [_Z24smoothMultiVariableFusedPfS_S_S_PKiS1_S_S_S_S_i_param_0];
	ld.param.u64 	%rd12, [_Z24smoothMultiVariableFusedPfS_S_S_PKiS1_S_S_S_S_i_param_1];
	ld.param.u64 	%rd13, [_Z24smoothMultiVariableFusedPfS_S_S_PKiS1_S_S_S_S_i_param_2];
	ld.param.u64 	%rd14, [_Z24smoothMultiVariableFusedPfS_S_S_PKiS1_S_S_S_S_i_param_3];
	ld.param.u64 	%rd15, [_Z24smoothMultiVariableFusedPfS_S_S_PKiS1_S_S_S_S_i_param_4];
	ld.param.u64 	%rd8, [_Z24smoothMultiVariableFusedPfS_S_S_PKiS1_S_S_S_S_i_param_7];
	ld.param.u64 	%rd9, [_Z24smoothMultiVariableFusedPfS_S_S_PKiS1_S_S_S_S_i_param_8];
	ld.param.u64 	%rd10, [_Z24smoothMultiVariableFusedPfS_S_S_PKiS1_S_S_S_S_i_param_9];
	ld.param.u32 	%r20, [_Z24smoothMultiVariableFusedPfS_S_S_PKiS1_S_S_S_S_i_param_10];
	cvta.to.global.u64 	%rd1, %rd15;
	cvta.to.global.u64 	%rd2, %rd14;
	cvta.to.global.u64 	%rd3, %rd13;
	cvta.to.global.u64 	%rd4, %rd12;
	cvta.to.global.u64 	%rd5, %rd11;
	mov.u32 	%r21, %ctaid.x;
	mov.u32 	%r22, %ntid.x;
	mov.u32 	%r23, %tid.x;
	mad.lo.s32 	%r1, %r21, %r22, %r23;
	setp.ge.s32 	%p1, %r1, %r20;
	@%p1 bra 	$L__BB0_20;
	ld.param.u64 	%rd74, [_Z24smoothMultiVariableFusedPfS_S_S_PKiS1_S_S_S_S_i_param_5];
	cvta.to.global.u64 	%rd16, %rd74;
	mul.wide.s32 	%rd17, %r1, 4;
	add.s64 	%rd18, %rd5, %rd17;
	add.s64 	%rd19, %rd4, %rd17;
	add.s64 	%rd20, %rd3, %rd17;
	add.s64 	%rd21, %rd2, %rd17;
	add.s64 	%rd22, %rd16, %rd17;
	ld.global.nc.u32 	%r2, [%rd22];
	ld.global.nc.f32 	%f87, [%rd21];
	ld.global.nc.f32 	%f88, [%rd20];
	ld.global.nc.f32 	%f89, [%rd19];
	ld.global.nc.f32 	%f90, [%rd18];
	setp.lt.s32 	%p2, %r2, 1;
	mov.b32 	%r35, 1;
	@%p2 bra 	$L__BB0_4;
	add.s64 	%rd24, %rd1, %rd17;
	ld.global.nc.u32 	%r3, [%rd24];
	setp.lt.s32 	%p3, %r3, 0;
	setp.ge.s32 	%p4, %r3, %r20;
	or.pred  	%p5, %p3, %p4;
	@%p5 bra 	$L__BB0_4;
	mul.wide.u32 	%rd25, %r3, 4;
	add.s64 	%rd26, %rd5, %rd25;
	ld.global.nc.f32 	%f53, [%rd26];
	add.f32 	%f90, %f90, %f53;
	add.s64 	%rd27, %rd4, %rd25;
	ld.global.nc.f32 	%f54, [%rd27];
	add.f32 	%f89, %f89, %f54;
	add.s64 	%rd28, %rd3, %rd25;
	ld.global.nc.f32 	%f55, [%rd28];
	add.f32 	%f88, %f88, %f55;
	add.s64 	%rd29, %rd2, %rd25;
	ld.global.nc.f32 	%f56, [%rd29];
	add.f32 	%f87, %f87, %f56;
	mov.b32 	%r35, 2;
$L__BB0_4:
	setp.lt.s32 	%p6, %r2, 2;
	@%p6 bra 	$L__BB0_7;
	add.s32 	%r27, %r20, %r1;
	mul.wide.s32 	%rd30, %r27, 4;
	add.s64 	%rd31, %rd1, %rd30;
	ld.global.nc.u32 	%r5, [%rd31];
	setp.lt.s32 	%p7, %r5, 0;
	setp.ge.s32 	%p8, %r5, %r20;
	or.pred  	%p9, %p7, %p8;
	@%p9 bra 	$L__BB0_7;
	mul.wide.u32 	%rd32, %r5, 4;
	add.s64 	%rd33, %rd5, %rd32;
	ld.global.nc.f32 	%f57, [%rd33];
	add.f32 	%f90, %f90, %f57;
	add.s64 	%rd34, %rd4, %rd32;
	ld.global.nc.f32 	%f58, [%rd34];
	add.f32 	%f89, %f89, %f58;
	add.s64 	%rd35, %rd3, %rd32;
	ld.global.nc.f32 	%f59, [%rd35];
	add.f32 	%f88, %f88, %f59;
	add.s64 	%rd36, %rd2, %rd32;
	ld.global.nc.f32 	%f60, [%rd36];
	add.f32 	%f87, %f87, %f60;
	add.s32 	%r35, %r35, 1;
$L__BB0_7:
	setp.lt.s32 	%p10, %r2, 3;
	@%p10 bra 	$L__BB0_10;
	shl.b32 	%r28, %r20, 1;
	add.s32 	%r29, %r28, %r1;
	mul.wide.s32 	%rd37, %r29, 4;
	add.s64 	%rd38, %rd1, %rd37;
	ld.global.nc.u32 	%r8, [%rd38];
	setp.lt.s32 	%p11, %r8, 0;
	setp.ge.s32 	%p12, %r8, %r20;
	or.pred  	%p13, %p11, %p12;
	@%p13 bra 	$L__BB0_10;
	mul.wide.u32 	%rd39, %r8, 4;
	add.s64 	%rd40, %rd5, %rd39;
	ld.global.nc.f32 	%f61, [%rd40];
	add.f32 	%f90, %f90, %f61;
	add.s64 	%rd41, %rd4, %rd39;
	ld.global.nc.f32 	%f62, [%rd41];
	add.f32 	%f89, %f89, %f62;
	add.s64 	%rd42, %rd3, %rd39;
	ld.global.nc.f32 	%f63, [%rd42];
	add.f32 	%f88, %f88, %f63;
	add.s64 	%rd43, %rd2, %rd39;
	ld.global.nc.f32 	%f64, [%rd43];
	add.f32 	%f87, %f87, %f64;
	add.s32 	%r35, %r35, 1;
$L__BB0_10:
	setp.lt.s32 	%p14, %r2, 4;
	@%p14 bra 	$L__BB0_13;
	mad.lo.s32 	%r30, %r20, 3, %r1;
	mul.wide.s32 	%rd44, %r30, 4;
	add.s64 	%rd45, %rd1, %rd44;
	ld.global.nc.u32 	%r11, [%rd45];
	setp.lt.s32 	%p15, %r11, 0;
	setp.ge.s32 	%p16, %r11, %r20;
	or.pred  	%p17, %p15, %p16;
	@%p17 bra 	$L__BB0_13;
	mul.wide.u32 	%rd46, %r11, 4;
	add.s64 	%rd47, %rd5, %rd46;
	ld.global.nc.f32 	%f65, [%rd47];
	add.f32 	%f90, %f90, %f65;
	add.s64 	%rd48, %rd4, %rd46;
	ld.global.nc.f32 	%f66, [%rd48];
	add.f32 	%f89, %f89, %f66;
	add.s64 	%rd49, %rd3, %rd46;
	ld.global.nc.f32 	%f67, [%rd49];
	add.f32 	%f88, %f88, %f67;
	add.s64 	%rd50, %rd2, %rd46;
	ld.global.nc.f32 	%f68, [%rd50];
	add.f32 	%f87, %f87, %f68;
	add.s32 	%r35, %r35, 1;
$L__BB0_13:
	setp.lt.s32 	%p18, %r2, 5;
	@%p18 bra 	$L__BB0_16;
	shl.b32 	%r31, %r20, 2;
	add.s32 	%r32, %r31, %r1;
	mul.wide.s32 	%rd51, %r32, 4;
	add.s64 	%rd52, %rd1, %rd51;
	ld.global.nc.u32 	%r14, [%rd52];
	setp.lt.s32 	%p19, %r14, 0;
	setp.ge.s32 	%p20, %r14, %r20;
	or.pred  	%p21, %p19, %p20;
	@%p21 bra 	$L__BB0_16;
	mul.wide.u32 	%rd53, %r14, 4;
	add.s64 	%rd54, %rd5, %rd53;
	ld.global.nc.f32 	%f69, [%rd54];
	add.f32 	%f90, %f90, %f69;
	add.s64 	%rd55, %rd4, %rd53;
	ld.global.nc.f32 	%f70, [%rd55];
	add.f32 	%f89, %f89, %f70;
	add.s64 	%rd56, %rd3, %rd53;
	ld.global.nc.f32 	%f71, [%rd56];
	add.f32 	%f88, %f88, %f71;
	add.s64 	%rd57, %rd2, %rd53;
	ld.global.nc.f32 	%f72, [%rd57];
	add.f32 	%f87, %f87, %f72;
	add.s32 	%r35, %r35, 1;
$L__BB0_16:
	setp.lt.s32 	%p22, %r2, 6;
	@%p22 bra 	$L__BB0_19;
	mad.lo.s32 	%r33, %r20, 5, %r1;
	mul.wide.s32 	%rd58, %r33, 4;
	add.s64 	%rd59, %rd1, %rd58;
	ld.global.nc.u32 	%r17, [%rd59];
	setp.lt.s32 	%p23, %r17, 0;
	setp.ge.s32 	%p24, %r17, %r20;
	or.pred  	%p25, %p23, %p24;
	@%p25 bra 	$L__BB0_19;
	mul.wide.u32 	%rd60, %r17, 4;
	add.s64 	%rd61, %rd5, %rd60;
	ld.global.nc.f32 	%f73, [%rd61];
	add.f32 	%f90, %f90, %f73;
	add.s64 	%rd62, %rd4, %rd60;
	ld.global.nc.f32 	%f74, [%rd62];
	add.f32 	%f89, %f89, %f74;
	add.s64 	%rd63, %rd3, %rd60;
	ld.global.nc.f32 	%f75, [%rd63];
	add.f32 	%f88, %f88, %f75;
	add.s64 	%rd64, %rd2, %rd60;
	ld.global.nc.f32 	%f76, [%rd64];
	add.f32 	%f87, %f87, %f76;
	add.s32 	%r35, %r35, 1;
$L__BB0_19:
	ld.param.u64 	%rd75, [_Z24smoothMultiVariableFusedPfS_S_S_PKiS1_S_S_S_S_i_param_6];
	cvt.rn.f32.u32 	%f77, %r35;
	rcp.rn.f32 	%f78, %f77;
	mul.f32 	%f79, %f90, %f78;
	cvta.to.global.u64 	%rd65, %rd75;
	add.s64 	%rd67, %rd65, %rd17;
	st.global.f32 	[%rd67], %f79;
	mul.f32 	%f80, %f89, %f78;
	cvta.to.global.u64 	%rd68, %rd8;
	add.s64 	%rd69, %rd68, %rd17;
	st.global.f32 	[%rd69], %f80;
	mul.f32 	%f81, %f88, %f78;
	cvta.to.global.u64 	%rd70, %rd9;
	add.s64 	%rd71, %rd70, %rd17;
	st.global.f32 	[%rd71], %f81;
	mul.f32 	%f82, %f87, %f78;
	cvta.to.global.u64 	%rd72, %rd10;
	add.s64 	%rd73, %rd72, %rd17;
	st.global.f32 	[%rd73], %f82;
$L__BB0_20:
	ret;

}
	// .globl	_Z30smoothMultiVariableFusedSharedPfS_S_S_PKiS1_S_S_S_S_i
.visible .entry _Z30smoothMultiVariableFusedSharedPfS_S_S_PKiS1_S_S_S_S_i(
	.param .u64 .ptr .align 1 _Z30smoothMultiVariableFusedSharedPfS_S_S_PKiS1_S_S_S_S_i_param_0,
	.param .u64 .ptr .align 1 _Z30smoothMultiVariableFusedSharedPfS_S_S_PKiS1_S_S_S_S_i_param_1,
	.param .u64 .ptr .align 1 _Z30smoothMultiVariableFusedSharedPfS_S_S_PKiS1_S_S_S_S_i_param_2,
	.param .u64 .ptr .align 1 _Z30smoothMultiVariableFusedSharedPfS_S_S_PKiS1_S_S_S_S_i_param_3,
	.param .u64 .ptr .align 1 _Z30smoothMultiVariableFusedSharedPfS_S_S_PKiS1_S_S_S_S_i_param_4,
	.param .u64 .ptr .align 1 _Z30smoothMultiVariableFusedSharedPfS_S_S_PKiS1_S_S_S_S_i_param_5,
	.param .u64 .ptr .align 1 _Z30smoothMultiVariableFusedSharedPfS_S_S_PKiS1_S_S_S_S_i_param_6,
	.param .u64 .ptr .align 1 _Z30smoothMultiVariableFusedSharedPfS_S_S_PKiS1_S_S_S_S_i_param_7,
	.param .u64 .ptr .align 1 _Z30smoothMultiVariableFusedSharedPfS_S_S_PKiS1_S_S_S_S_i_param_8,
	.param .u64 .ptr .align 1 _Z30smoothMultiVariableFusedSharedPfS_S_S_PKiS1_S_S_S_S_i_param_9,
	.param .u32 _Z30smoothMultiVariableFusedSharedPfS_S_S_PKiS1_S_S_S_S_i_param_10
)
{
	.reg .pred 	%p<33>;
	.reg .b32 	%r<68>;
	.reg .b32 	%f<183>;
	.reg .b64 	%rd<77>;

	ld.param.u64 	%rd11, [_Z30smoothMultiVariableFusedSharedPfS_S_S_PKiS1_S_S_S_S_i_param_0];
	ld.param.u64 	%rd12, [_Z30smoothMultiVariableFusedSharedPfS_S_S_PKiS1_S_S_S_S_i_param_1];
	ld.param.u64 	%rd13, [_Z30smoothMultiVariableFusedSharedPfS_S_S_PKiS1_S_S_S_S_i_param_2];
	ld.param.u64 	%rd14, [_Z30smoothMultiVariableFusedSharedPfS_S_S_PKiS1_S_S_S_S_i_param_3];
	ld.param.u64 	%rd15, [_Z30smoothMultiVariableFusedSharedPfS_S_S_PKiS1_S_S_S_S_i_param_4];
	ld.param.u64 	%rd6, [_Z30smoothMultiVariableFusedSharedPfS_S_S_PKiS1_S_S_S_S_i_param_5];
	ld.param.u64 	%rd9, [_Z30smoothMultiVariableFusedSharedPfS_S_S_PKiS1_S_S_S_S_i_param_8];
	ld.param.u64 	%rd10, [_Z30smoothMultiVariableFusedSharedPfS_S_S_PKiS1_S_S_S_S_i_param_9];
	ld.param.u32 	%r29, [_Z30smoothMultiVariableFusedSharedPfS_S_S_PKiS1_S_S_S_S_i_param_10];
	cvta.to.global.u64 	%rd1, %rd15;
	cvta.to.global.u64 	%rd2, %rd14;
	cvta.to.global.u64 	%rd3, %rd13;
	cvta.to.global.u64 	%rd4, %rd12;
	cvta.to.global.u64 	%rd5, %rd11;
	mov.u32 	%r30, %tid.x;
	mov.u32 	%r31, %ctaid.x;
	mov.u32 	%r1, %ntid.x;
	mul.lo.s32 	%r2, %r31, %r1;
	add.s32 	%r3, %r2, %r30;
	setp.ge.s32 	%p1, %r3, %r29;
	shl.b32 	%r32, %r30, 2;
	mov.u32 	%r33, shared_data;
	add.s32 	%r4, %r33, %r32;
	@%p1 bra 	$L__BB1_2;
	mul.wide.s32 	%rd16, %r3, 4;
	add.s64 	%rd17, %rd5, %rd16;
	ld.global.nc.f32 	%f125, [%rd17];
	st.shared.f32 	[%r4], %f125;
	add.s64 	%rd18, %rd4, %rd16;
	ld.global.nc.f32 	%f126, [%rd18];
	st.shared.f32 	[%r4+1024], %f126;
	add.s64 	%rd19, %rd3, %rd16;
	ld.global.nc.f32 	%f127, [%rd19];
	st.shared.f32 	[%r4+2048], %f127;
	add.s64 	%rd20, %rd2, %rd16;
	ld.global.nc.f32 	%f128, [%rd20];
	st.shared.f32 	[%r4+3072], %f128;
$L__BB1_2:
	setp.ge.s32 	%p2, %r3, %r29;
	bar.sync 	0;
	@%p2 bra 	$L__BB1_40;
	cvta.to.global.u64 	%rd21, %rd6;
	mul.wide.s32 	%rd22, %r3, 4;
	add.s64 	%rd23, %rd21, %rd22;
	ld.global.nc.u32 	%r5, [%rd23];
	ld.shared.f32 	%f147, [%r4+3072];
	ld.shared.f32 	%f148, [%r4+2048];
	ld.shared.f32 	%f149, [%r4+1024];
	ld.shared.f32 	%f150, [%r4];
	setp.lt.s32 	%p3, %r5, 1;
	mov.b32 	%r63, 1;
	@%p3 bra 	$L__BB1_9;
	add.s64 	%rd25, %rd1, %rd22;
	ld.global.nc.u32 	%r6, [%rd25];
	setp.lt.s32 	%p4, %r6, 0;
	setp.ge.s32 	%p5, %r6, %r29;
	or.pred  	%p6, %p4, %p5;
	@%p6 bra 	$L__BB1_9;
	sub.s32 	%r7, %r6, %r2;
	setp.ge.u32 	%p7, %r7, %r1;
	@%p7 bra 	$L__BB1_7;
	shl.b32 	%r36, %r7, 2;
	add.s32 	%r38, %r33, %r36;
	ld.shared.f32 	%f138, [%r38];
	ld.shared.f32 	%f137, [%r38+1024];
	ld.shared.f32 	%f136, [%r38+2048];
	ld.shared.f32 	%f135, [%r38+3072];
	bra.uni 	$L__BB1_8;
$L__BB1_7:
	mul.wide.u32 	%rd26, %r6, 4;
	add.s64 	%rd27, %rd5, %rd26;
	ld.global.nc.f32 	%f138, [%rd27];
	add.s64 	%rd28, %rd4, %rd26;
	ld.global.nc.f32 	%f137, [%rd28];
	add.s64 	%rd29, %rd3, %rd26;
	ld.global.nc.f32 	%f136, [%rd29];
	add.s64 	%rd30, %rd2, %rd26;
	ld.global.nc.f32 	%f135, [%rd30];
$L__BB1_8:
	add.f32 	%f150, %f150, %f138;
	add.f32 	%f149, %f149, %f137;
	add.f32 	%f148, %f148, %f136;
	add.f32 	%f147, %f147, %f135;
	mov.b32 	%r63, 2;
$L__BB1_9:
	setp.lt.s32 	%p8, %r5, 2;
	@%p8 bra 	$L__BB1_15;
	add.s32 	%r40, %r29, %r3;
	mul.wide.s32 	%rd31, %r40, 4;
	add.s64 	%rd32, %rd1, %rd31;
	ld.global.nc.u32 	%r9, [%rd32];
	setp.lt.s32 	%p9, %r9, 0;
	setp.ge.s32 	%p10, %r9, %r29;
	or.pred  	%p11, %p9, %p10;
	@%p11 bra 	$L__BB1_15;
	sub.s32 	%r10, %r9, %r2;
	setp.lt.u32 	%p12, %r10, %r1;
	@%p12 bra 	$L__BB1_13;
	mul.wide.u32 	%rd33, %r9, 4;
	add.s64 	%rd34, %rd5, %rd33;
	ld.global.nc.f32 	%f146, [%rd34];
	add.s64 	%rd35, %rd4, %rd33;
	ld.global.nc.f32 	%f145, [%rd35];
	add.s64 	%rd36, %rd3, %rd33;
	ld.global.nc.f32 	%f144, [%rd36];
	add.s64 	%rd37, %rd2, %rd33;
	ld.global.nc.f32 	%f143, [%rd37];
	bra.uni 	$L__BB1_14;
$L__BB1_13:
	shl.b32 	%r41, %r10, 2;
	add.s32 	%r43, %r33, %r41;
	ld.shared.f32 	%f146, [%r43];
	ld.shared.f32 	%f145, [%r43+1024];
	ld.shared.f32 	%f144, [%r43+2048];
	ld.shared.f32 	%f143, [%r43+3072];
$L__BB1_14:
	add.f32 	%f150, %f150, %f146;
	add.f32 	%f149, %f149, %f145;
	add.f32 	%f148, %f148, %f144;
	add.f32 	%f147, %f147, %f143;
	add.s32 	%r63, %r63, 1;
$L__BB1_15:
	setp.lt.s32 	%p13, %r5, 3;
	@%p13 bra 	$L__BB1_21;
	shl.b32 	%r44, %r29, 1;
	add.s32 	%r45, %r44, %r3;
	mul.wide.s32 	%rd38, %r45, 4;
	add.s64 	%rd39, %rd1, %rd38;
	ld.global.nc.u32 	%r13, [%rd39];
	setp.lt.s32 	%p14, %r13, 0;
	setp.ge.s32 	%p15, %r13, %r29;
	or.pred  	%p16, %p14, %p15;
	@%p16 bra 	$L__BB1_21;
	sub.s32 	%r14, %r13, %r2;
	setp.lt.u32 	%p17, %r14, %r1;
	@%p17 bra 	$L__BB1_19;
	mul.wide.u32 	%rd40, %r13, 4;
	add.s64 	%rd41, %rd5, %rd40;
	ld.global.nc.f32 	%f154, [%rd41];
	add.s64 	%rd42, %rd4, %rd40;
	ld.global.nc.f32 	%f153, [%rd42];
	add.s64 	%rd43, %rd3, %rd40;
	ld.global.nc.f32 	%f152, [%rd43];
	add.s64 	%rd44, %rd2, %rd40;
	ld.global.nc.f32 	%f151, [%rd44];
	bra.uni 	$L__BB1_20;
$L__BB1_19:
	shl.b32 	%r46, %r14, 2;
	add.s32 	%r48, %r33, %r46;
	ld.shared.f32 	%f154, [%r48];
	ld.shared.f32 	%f153, [%r48+1024];
	ld.shared.f32 	%f152, [%r48+2048];
	ld.shared.f32 	%f151, [%r48+3072];
$L__BB1_20:
	add.f32 	%f150, %f150, %f154;
	add.f32 	%f149, %f149, %f153;
	add.f32 	%f148, %f148, %f152;
	add.f32 	%f147, %f147, %f151;
	add.s32 	%r63, %r63, 1;
$L__BB1_21:
	setp.lt.s32 	%p18, %r5, 4;
	@%p18 bra 	$L__BB1_27;
	mad.lo.s32 	%r49, %r29, 3, %r3;
	mul.wide.s32 	%rd45, %r49, 4;
	add.s64 	%rd46, %rd1, %rd45;
	ld.global.nc.u32 	%r17, [%rd46];
	setp.lt.s32 	%p19, %r17, 0;
	setp.ge.s32 	%p20, %r17, %r29;
	or.pred  	%p21, %p19, %p20;
	@%p21 bra 	$L__BB1_27;
	sub.s32 	%r18, %r17, %r2;
	setp.lt.u32 	%p22, %r18, %r1;
	@%p22 bra 	$L__BB1_25;
	mul.wide.u32 	%rd47, %r17, 4;
	add.s64 	%rd48, %rd5, %rd47;
	ld.global.nc.f32 	%f162, [%rd48];
	add.s64 	%rd49, %rd4, %rd47;
	ld.global.nc.f32 	%f161, [%rd49];
	add.s64 	%rd50, %rd3, %rd47;
	ld.global.nc.f32 	%f160, [%rd50];
	add.s64 	%rd51, %rd2, %rd47;
	ld.global.nc.f32 	%f159, [%rd51];
	bra.uni 	$L__BB1_26;
$L__BB1_25:
	shl.b32 	%r50, %r18, 2;
	add.s32 	%r52, %r33, %r50;
	ld.shared.f32 	%f162, [%r52];
	ld.shared.f32 	%f161, [%r52+1024];
	ld.shared.f32 	%f160, [%r52+2048];
	ld.shared.f32 	%f159, [%r52+3072];
$L__BB1_26:
	add.f32 	%f150, %f150, %f162;
	add.f32 	%f149, %f149, %f161;
	add.f32 	%f148, %f148, %f160;
	add.f32 	%f147, %f147, %f159;
	add.s32 	%r63, %r63, 1;
$L__BB1_27:
	setp.lt.s32 	%p23, %r5, 5;
	@%p23 bra 	$L__BB1_33;
	shl.b32 	%r53, %r29, 2;
	add.s32 	%r54, %r53, %r3;
	mul.wide.s32 	%rd52, %r54, 4;
	add.s64 	%rd53, %rd1, %rd52;
	ld.global.nc.u32 	%r21, [%rd53];
	setp.lt.s32 	%p24, %r21, 0;
	setp.ge.s32 	%p25, %r21, %r29;
	or.pred  	%p26, %p24, %p25;
	@%p26 bra 	$L__BB1_33;
	sub.s32 	%r22, %r21, %r2;
	setp.lt.u32 	%p27, %r22, %r1;
	@%p27 bra 	$L__BB1_31;
	mul.wide.u32 	%rd54, %r21, 4;
	add.s64 	%rd55, %rd5, %rd54;
	ld.global.nc.f32 	%f170, [%rd55];
	add.s64 	%rd56, %rd4, %rd54;
	ld.global.nc.f32 	%f169, [%rd56];
	add.s64 	%rd57, %rd3, %rd54;
	ld.global.nc.f32 	%f168, [%rd57];
	add.s64 	%rd58, %rd2, %rd54;
	ld.global.nc.f32 	%f167, [%rd58];
	bra.uni 	$L__BB1_32;
$L__BB1_31:
	shl.b32 	%r55, %r22, 2;
	add.s32 	%r57, %r33, %r55;
	ld.shared.f32 	%f170, [%r57];
	ld.shared.f32 	%f169, [%r57+1024];
	ld.shared.f32 	%f168, [%r57+2048];
	ld.shared.f32 	%f167, [%r57+3072];
$L__BB1_32:
	add.f32 	%f150, %f150, %f170;
	add.f32 	%f149, %f149, %f169;
	add.f32 	%f148, %f148, %f168;
	add.f32 	%f147, %f147, %f167;
	add.s32 	%r63, %r63, 1;
$L__BB1_33:
	setp.lt.s32 	%p28, %r5, 6;
	@%p28 bra 	$L__BB1_39;
	mad.lo.s32 	%r58, %r29, 5, %r3;
	mul.wide.s32 	%rd59, %r58, 4;
	add.s64 	%rd60, %rd1, %rd59;
	ld.global.nc.u32 	%r25, [%rd60];
	setp.lt.s32 	%p29, %r25, 0;
	setp.ge.s32 	%p30, %r25, %r29;
	or.pred  	%p31, %p29, %p30;
	@%p31 bra 	$L__BB1_39;
	sub.s32 	%r26, %r25, %r2;
	setp.lt.u32 	%p32, %r26, %r1;
	@%p32 bra 	$L__BB1_37;
	mul.wide.u32 	%rd61, %r25, 4;
	add.s64 	%rd62, %rd5, %rd61;
	ld.global.nc.f32 	%f178, [%rd62];
	add.s64 	%rd63, %rd4, %rd61;
	ld.global.nc.f32 	%f177, [%rd63];
	add.s64 	%rd64, %rd3, %rd61;
	ld.global.nc.f32 	%f176, [%rd64];
	add.s64 	%rd65, %rd2, %rd61;
	ld.global.nc.f32 	%f175, [%rd65];
	bra.uni 	$L__BB1_38;
$L__BB1_37:
	shl.b32 	%r59, %r26, 2;
	add.s32 	%r61, %r33, %r59;
	ld.shared.f32 	%f178, [%r61];
	ld.shared.f32 	%f177, [%r61+1024];
	ld.shared.f32 	%f176, [%r61+2048];
	ld.shared.f32 	%f175, [%r61+3072];
$L__BB1_38:
	add.f32 	%f150, %f150, %f178;
	add.f32 	%f149, %f149, %f177;
	add.f32 	%f148, %f148, %f176;
	add.f32 	%f147, %f147, %f175;
	add.s32 	%r63, %r63, 1;
$L__BB1_39:
	ld.param.u64 	%rd76, [_Z30smoothMultiVariableFusedSharedPfS_S_S_PKiS1_S_S_S_S_i_param_7];
	ld.param.u64 	%rd75, [_Z30smoothMultiVariableFusedSharedPfS_S_S_PKiS1_S_S_S_S_i_param_6];
	cvt.rn.f32.u32 	%f129, %r63;
	rcp.rn.f32 	%f130, %f129;
	mul.f32 	%f131, %f150, %f130;
	cvta.to.global.u64 	%rd66, %rd75;
	mul.wide.s32 	%rd67, %r3, 4;
	add.s64 	%rd68, %rd66, %rd67;
	st.global.f32 	[%rd68], %f131;
	mul.f32 	%f132, %f149, %f130;
	cvta.to.global.u64 	%rd69, %rd76;
	add.s64 	%rd70, %rd69, %rd67;
	st.global.f32 	[%rd70], %f132;
	mul.f32 	%f133, %f148, %f130;
	cvta.to.global.u64 	%rd71, %rd9;
	add.s64 	%rd72, %rd71, %rd67;
	st.global.f32 	[%rd72], %f133;
	mul.f32 	%f134, %f147, %f130;
	cvta.to.global.u64 	%rd73, %rd10;
	add.s64 	%rd74, %rd73, %rd67;
	st.global.f32 	[%rd74], %f134;
$L__BB1_40:
	ret;

}
	// .globl	_Z19smoothGaussianFusedPfS_S_S_PKiS1_S_S_S_S_iff
.visible .entry _Z19smoothGaussianFusedPfS_S_S_PKiS1_S_S_S_S_iff(
	.param .u64 .ptr .align 1 _Z19smoothGaussianFusedPfS_S_S_PKiS1_S_S_S_S_iff_param_0,
	.param .u64 .ptr .align 1 _Z19smoothGaussianFusedPfS_S_S_PKiS1_S_S_S_S_iff_param_1,
	.param .u64 .ptr .align 1 _Z19smoothGaussianFusedPfS_S_S_PKiS1_S_S_S_S_iff_param_2,
	.param .u64 .ptr .align 1 _Z19smoothGaussianFusedPfS_S_S_PKiS1_S_S_S_S_iff_param_3,
	.param .u64 .ptr .align 1 _Z19smoothGaussianFusedPfS_S_S_PKiS1_S_S_S_S_iff_param_4,
	.param .u64 .ptr .align 1 _Z19smoothGaussianFusedPfS_S_S_PKiS1_S_S_S_S_iff_param_5,
	.param .u64 .ptr .align 1 _Z19smoothGaussianFusedPfS_S_S_PKiS1_S_S_S_S_iff_param_6,
	.param .u64 .ptr .align 1 _Z19smoothGaussianFusedPfS_S_S_PKiS1_S_S_S_S_iff_param_7,
	.param .u64 .ptr .align 1 _Z19smoothGaussianFusedPfS_S_S_PKiS1_S_S_S_S_iff_param_8,
	.param .u64 .ptr .align 1 _Z19smoothGaussianFusedPfS_S_S_PKiS1_S_S_S_S_iff_param_9,
	.param .u32 _Z19smoothGaussianFusedPfS_S_S_PKiS1_S_S_S_S_iff_param_10,
	.param .f32 _Z19smoothGaussianFusedPfS_S_S_PKiS1_S_S_S_S_iff_param_11,
	.param .f32 _Z19smoothGaussianFusedPfS_S_S_PKiS1_S_S_S_S_iff_param_12
)
{
	.reg .pred 	%p<26>;
	.reg .b32 	%r<20>;
	.reg .b32 	%f<130>;
	.reg .b64 	%rd<76>;

	ld.param.u64 	%rd11, [_Z19smoothGaussianFusedPfS_S_S_PKiS1_S_S_S_S_iff_param_0];
	ld.param.u64 	%rd12, [_Z19smoothGaussianFusedPfS_S_S_PKiS1_S_S_S_S_iff_param_1];
	ld.param.u64 	%rd13, [_Z19smoothGaussianFusedPfS_S_S_PKiS1_S_S_S_S_iff_param_2];
	ld.param.u64 	%rd14, [_Z19smoothGaussianFusedPfS_S_S_PKiS1_S_S_S_S_iff_param_3];
	ld.param.u64 	%rd15, [_Z19smoothGaussianFusedPfS_S_S_PKiS1_S_S_S_S_iff_param_4];
	ld.param.u64 	%rd8, [_Z19smoothGaussianFusedPfS_S_S_PKiS1_S_S_S_S_iff_param_7];
	ld.param.u64 	%rd9, [_Z19smoothGaussianFusedPfS_S_S_PKiS1_S_S_S_S_iff_param_8];
	ld.param.u64 	%rd10, [_Z19smoothGaussianFusedPfS_S_S_PKiS1_S_S_S_S_iff_param_9];
	ld.param.u32 	%r9, [_Z19smoothGaussianFusedPfS_S_S_PKiS1_S_S_S_S_iff_param_10];
	ld.param.f32 	%f109, [_Z19smoothGaussianFusedPfS_S_S_PKiS1_S_S_S_S_iff_param_11];
	ld.param.f32 	%f66, [_Z19smoothGaussianFusedPfS_S_S_PKiS1_S_S_S_S_iff_param_12];
	cvta.to.global.u64 	%rd1, %rd15;
	cvta.to.global.u64 	%rd2, %rd14;
	cvta.to.global.u64 	%rd3, %rd13;
	cvta.to.global.u64 	%rd4, %rd12;
	cvta.to.global.u64 	%rd5, %rd11;
	mov.u32 	%r10, %ctaid.x;
	mov.u32 	%r11, %ntid.x;
	mov.u32 	%r12, %tid.x;
	mad.lo.s32 	%r1, %r10, %r11, %r12;
	setp.ge.s32 	%p1, %r1, %r9;
	@%p1 bra 	$L__BB2_20;
	ld.param.u64 	%rd74, [_Z19smoothGaussianFusedPfS_S_S_PKiS1_S_S_S_S_iff_param_5];
	cvta.to.global.u64 	%rd16, %rd74;
	mul.wide.s32 	%rd17, %r1, 4;
	add.s64 	%rd18, %rd5, %rd17;
	ld.global.nc.f32 	%f67, [%rd18];
	add.s64 	%rd19, %rd4, %rd17;
	ld.global.nc.f32 	%f68, [%rd19];
	add.s64 	%rd20, %rd3, %rd17;
	ld.global.nc.f32 	%f69, [%rd20];
	add.s64 	%rd21, %rd2, %rd17;
	ld.global.nc.f32 	%f70, [%rd21];
	mul.f32 	%f108, %f109, %f67;
	mul.f32 	%f107, %f109, %f68;
	mul.f32 	%f106, %f109, %f69;
	mul.f32 	%f105, %f109, %f70;
	add.s64 	%rd22, %rd16, %rd17;
	ld.global.nc.u32 	%r2, [%rd22];
	setp.lt.s32 	%p2, %r2, 1;
	@%p2 bra 	$L__BB2_4;
	add.s64 	%rd24, %rd1, %rd17;
	ld.global.nc.u32 	%r3, [%rd24];
	setp.lt.s32 	%p3, %r3, 0;
	setp.ge.s32 	%p4, %r3, %r9;
	or.pred  	%p5, %p3, %p4;
	@%p5 bra 	$L__BB2_4;
	mul.wide.u32 	%rd25, %r3, 4;
	add.s64 	%rd26, %rd5, %rd25;
	ld.global.nc.f32 	%f71, [%rd26];
	fma.rn.f32 	%f108, %f66, %f71, %f108;
	add.s64 	%rd27, %rd4, %rd25;
	ld.global.nc.f32 	%f72, [%rd27];
	fma.rn.f32 	%f107, %f66, %f72, %f107;
	add.s64 	%rd28, %rd3, %rd25;
	ld.global.nc.f32 	%f73, [%rd28];
	fma.rn.f32 	%f106, %f66, %f73, %f106;
	add.s64 	%rd29, %rd2, %rd25;
	ld.global.nc.f32 	%f74, [%rd29];
	fma.rn.f32 	%f105, %f66, %f74, %f105;
	add.f32 	%f109, %f66, %f109;
$L__BB2_4:
	setp.lt.s32 	%p6, %r2, 2;
	@%p6 bra 	$L__BB2_7;
	add.s32 	%r13, %r9, %r1;
	mul.wide.s32 	%rd30, %r13, 4;
	add.s64 	%rd31, %rd1, %rd30;
	ld.global.nc.u32 	%r4, [%rd31];
	setp.lt.s32 	%p7, %r4, 0;
	setp.ge.s32 	%p8, %r4, %r9;
	or.pred  	%p9, %p7, %p8;
	@%p9 bra 	$L__BB2_7;
	mul.wide.u32 	%rd32, %r4, 4;
	add.s64 	%rd33, %rd5, %rd32;
	ld.global.nc.f32 	%f75, [%rd33];
	fma.rn.f32 	%f108, %f66, %f75, %f108;
	add.s64 	%rd34, %rd4, %rd32;
	ld.global.nc.f32 	%f76, [%rd34];
	fma.rn.f32 	%f107, %f66, %f76, %f107;
	add.s64 	%rd35, %rd3, %rd32;
	ld.global.nc.f32 	%f77, [%rd35];
	fma.rn.f32 	%f106, %f66, %f77, %f106;
	add.s64 	%rd36, %rd2, %rd32;
	ld.global.nc.f32 	%f78, [%rd36];
	fma.rn.f32 	%f105, %f66, %f78, %f105;
	add.f32 	%f109, %f66, %f109;
$L__BB2_7:
	setp.lt.s32 	%p10, %r2, 3;
	@%p10 bra 	$L__BB2_10;
	shl.b32 	%r14, %r9, 1;
	add.s32 	%r15, %r14, %r1;
	mul.wide.s32 	%rd37, %r15, 4;
	add.s64 	%rd38, %rd1, %rd37;
	ld.global.nc.u32 	%r5, [%rd38];
	setp.lt.s32 	%p11, %r5, 0;
	setp.ge.s32 	%p12, %r5, %r9;
	or.pred  	%p13, %p11, %p12;
	@%p13 bra 	$L__BB2_10;
	mul.wide.u32 	%rd39, %r5, 4;
	add.s64 	%rd40, %rd5, %rd39;
	ld.global.nc.f32 	%f79, [%rd40];
	fma.rn.f32 	%f108, %f66, %f79, %f108;
	add.s64 	%rd41, %rd4, %rd39;
	ld.global.nc.f32 	%f80, [%rd41];
	fma.rn.f32 	%f107, %f66, %f80, %f107;
	add.s64 	%rd42, %rd3, %rd39;
	ld.global.nc.f32 	%f81, [%rd42];
	fma.rn.f32 	%f106, %f66, %f81, %f106;
	add.s64 	%rd43, %rd2, %rd39;
	ld.global.nc.f32 	%f82, [%rd43];
	fma.rn.f32 	%f105, %f66, %f82, %f105;
	add.f32 	%f109, %f66, %f109;
$L__BB2_10:
	setp.lt.s32 	%p14, %r2, 4;
	@%p14 bra 	$L__BB2_13;
	mad.lo.s32 	%r16, %r9, 3, %r1;
	mul.wide.s32 	%rd44, %r16, 4;
	add.s64 	%rd45, %rd1, %rd44;
	ld.global.nc.u32 	%r6, [%rd45];
	setp.lt.s32 	%p15, %r6, 0;
	setp.ge.s32 	%p16, %r6, %r9;
	or.pred  	%p17, %p15, %p16;
	@%p17 bra 	$L__BB2_13;
	mul.wide.u32 	%rd46, %r6, 4;
	add.s64 	%rd47, %rd5, %rd46;
	ld.global.nc.f32 	%f83, [%rd47];
	fma.rn.f32 	%f108, %f66, %f83, %f108;
	add.s64 	%rd48, %rd4, %rd46;
	ld.global.nc.f32 	%f84, [%rd48];
	fma.rn.f32 	%f107, %f66, %f84, %f107;
	add.s64 	%rd49, %rd3, %rd46;
	ld.global.nc.f32 	%f85, [%rd49];
	fma.rn.f32 	%f106, %f66, %f85, %f106;
	add.s64 	%rd50, %rd2, %rd46;
	ld.global.nc.f32 	%f86, [%rd50];
	fma.rn.f32 	%f105, %f66, %f86, %f105;
	add.f32 	%f109, %f66, %f109;
$L__BB2_13:
	setp.lt.s32 	%p18, %r2, 5;
	@%p18 bra 	$L__BB2_16;
	shl.b32 	%r17, %r9, 2;
	add.s32 	%r18, %r17, %r1;
	mul.wide.s32 	%rd51, %r18, 4;
	add.s64 	%rd52, %rd1, %rd51;
	ld.global.nc.u32 	%r7, [%rd52];
	setp.lt.s32 	%p19, %r7, 0;
	setp.ge.s32 	%p20, %r7, %r9;
	or.pred  	%p21, %p19, %p20;
	@%p21 bra 	$L__BB2_16;
	mul.wide.u32 	%rd53, %r7, 4;
	add.s64 	%rd54, %rd5, %rd53;
	ld.global.nc.f32 	%f87, [%rd54];
	fma.rn.f32 	%f108, %f66, %f87, %f108;
	add.s64 	%rd55, %rd4, %rd53;
	ld.global.nc.f32 	%f88, [%rd55];
	fma.rn.f32 	%f107, %f66, %f88, %f107;
	add.s64 	%rd56, %rd3, %rd53;
	ld.global.nc.f32 	%f89, [%rd56];
	fma.rn.f32 	%f106, %f66, %f89, %f106;
	add.s64 	%rd57, %rd2, %rd53;
	ld.global.nc.f32 	%f90, [%rd57];
	fma.rn.f32 	%f105, %f66, %f90, %f105;
	add.f32 	%f109, %f66, %f109;
$L__BB2_16:
	setp.lt.s32 	%p22, %r2, 6;
	@%p22 bra 	$L__BB2_19;
	mad.lo.s32 	%r19, %r9, 5, %r1;
	mul.wide.s32 	%rd58, %r19, 4;
	add.s64 	%rd59, %rd1, %rd58;
	ld.global.nc.u32 	%r8, [%rd59];
	setp.lt.s32 	%p23, %r8, 0;
	setp.ge.s32 	%p24, %r8, %r9;
	or.pred  	%p25, %p23, %p24;
	@%p25 bra 	$L__BB2_19;
	mul.wide.u32 	%rd60, %r8, 4;
	add.s64 	%rd61, %rd5, %rd60;
	ld.global.nc.f32 	%f91, [%rd61];
	fma.rn.f32 	%f108, %f66, %f91, %f108;
	add.s64 	%rd62, %rd4, %rd60;
	ld.global.nc.f32 	%f92, [%rd62];
	fma.rn.f32 	%f107, %f66, %f92, %f107;
	add.s64 	%rd63, %rd3, %rd60;
	ld.global.nc.f32 	%f93, [%rd63];
	fma.rn.f32 	%f106, %f66, %f93, %f106;
	add.s64 	%rd64, %rd2, %rd60;
	ld.global.nc.f32 	%f94, [%rd64];
	fma.rn.f32 	%f105, %f66, %f94, %f105;
	add.f32 	%f109, %f66, %f109;
$L__BB2_19:
	ld.param.u64 	%rd75, [_Z19smoothGaussianFusedPfS_S_S_PKiS1_S_S_S_S_iff_param_6];
	rcp.rn.f32 	%f95, %f109;
	mul.f32 	%f96, %f108, %f95;
	cvta.to.global.u64 	%rd65, %rd75;
	add.s64 	%rd67, %rd65, %rd17;
	st.global.f32 	[%rd67], %f96;
	mul.f32 	%f97, %f107, %f95;
	cvta.to.global.u64 	%rd68, %rd8;
	add.s64 	%rd69, %rd68, %rd17;
	st.global.f32 	[%rd69], %f97;
	mul.f32 	%f98, %f106, %f95;
	cvta.to.global.u64 	%rd70, %rd9;
	add.s64 	%rd71, %rd70, %rd17;
	st.global.f32 	[%rd71], %f98;
	mul.f32 	%f99, %f105, %f95;
	cvta.to.global.u64 	%rd72, %rd10;
	add.s64 	%rd73, %rd72, %rd17;
	st.global.f32 	[%rd73], %f99;
$L__BB2_20:
	ret;

}


// ===== COMPILED SASS (sm_100) =====

	.target	sm_100

	.elftype	@"ET_EXEC"


//--------------------- .note.nv.tkinfo           --------------------------
	.section	.note.nv.tkinfo,"",@"SHT_NOTE"
	.sectionflags	@"SHF_NOTE_NV_TKINFO"
	.tkinfo
        /*0018*/ 	.word	0x00000002
        /*0030*/ 	.string	""
        /*0030*/ 	.string	"ptxas"
        /*0030*/ 	.string	"Cuda compilation tools, release 13.0, V13.0.88"
        /*0030*/ 	.string	"Build cuda_13.0.r13.0/compiler.36424714_0"
        /*0030*/ 	.string	"-arch sm_100 -m 64 "



//--------------------- .note.nv.cuinfo           --------------------------
	.section	.note.nv.cuinfo,"",@"SHT_NOTE"
	.sectionflags	@"SHF_NOTE_NV_CUINFO"
        /*0018*/ 	.short	0x0002
        /*001a*/ 	.short	0x0064
        /*001c*/ 	.short	0x0082
	.zero		2


//--------------------- .nv.info                  --------------------------
	.section	.nv.info,"",@"SHT_CUDA_INFO"
	.align	4


	//----- nvinfo : EIATTR_REGCOUNT
	.align		4
        /*0000*/ 	.byte	0x04, 0x2f
        /*0002*/ 	.short	(.L_1 - .L_0)
	.align		4
.L_0:
        /*0004*/ 	.word	index@(_Z24smoothMultiVariableFusedPfS_S_S_PKiS1_S_S_S_S_i)
        /*0008*/ 	.word	0x0000001c


	//----- nvinfo : EIATTR_FRAME_SIZE
	.align		4
.L_1:
        /*000c*/ 	.byte	0x04, 0x11
        /*000e*/ 	.short	(.L_3 - .L_2)
	.align		4
.L_2:
        /*0010*/ 	.word	index@($__internal_2_$__cuda_sm20_rcp_rn_f32_slowpath)
        /*0014*/ 	.word	0x00000000


	//----- nvinfo : EIATTR_FRAME_SIZE
	.align		4
.L_3:
        /*0018*/ 	.byte	0x04, 0x11
        /*001a*/ 	.short	(.L_5 - .L_4)
	.align		4
.L_4:
        /*001c*/ 	.word	index@(_Z24smoothMultiVariableFusedPfS_S_S_PKiS1_S_S_S_S_i)
        /*0020*/ 	.word	0x00000000


	//----- nvinfo : EIATTR_REGCOUNT
	.align		4
.L_5:
        /*0024*/ 	.byte	0x04, 0x2f
        /*0026*/ 	.short	(.L_7 - .L_6)
	.align		4
.L_6:
        /*0028*/ 	.word	index@(_Z30smoothMultiVariableFusedSharedPfS_S_S_PKiS1_S_S_S_S_i)
        /*002c*/ 	.word	0x00000018


	//----- nvinfo : EIATTR_FRAME_SIZE
	.align		4
.L_7:
        /*0030*/ 	.byte	0x04, 0x11
        /*0032*/ 	.short	(.L_9 - .L_8)
	.align		4
.L_8:
        /*0034*/ 	.word	index@($__internal_1_$__cuda_sm20_rcp_rn_f32_slowpath)
        /*0038*/ 	.word	0x00000000


	//----- nvinfo : EIATTR_FRAME_SIZE
	.align		4
.L_9:
        /*003c*/ 	.byte	0x04, 0x11
        /*003e*/ 	.short	(.L_11 - .L_10)
	.align		4
.L_10:
        /*0040*/ 	.word	index@(_Z30smoothMultiVariableFusedSharedPfS_S_S_PKiS1_S_S_S_S_i)
        /*0044*/ 	.word	0x00000000


	//----- nvinfo : EIATTR_REGCOUNT
	.align		4
.L_11:
        /*0048*/ 	.byte	0x04, 0x2f
        /*004a*/ 	.short	(.L_13 - .L_12)
	.align		4
.L_12:
        /*004c*/ 	.word	index@(_Z19smoothGaussianFusedPfS_S_S_PKiS1_S_S_S_S_iff)
        /*0050*/ 	.word	0x0000001a


	//----- nvinfo : EIATTR_FRAME_SIZE
	.align		4
.L_13:
        /*0054*/ 	.byte	0x04, 0x11
        /*0056*/ 	.short	(.L_15 - .L_14)
	.align		4
.L_14:
        /*0058*/ 	.word	index@($__internal_0_$__cuda_sm20_rcp_rn_f32_slowpath)
        /*005c*/ 	.word	0x00000000


	//----- nvinfo : EIATTR_FRAME_SIZE
	.align		4
.L_15:
        /*0060*/ 	.byte	0x04, 0x11
        /*0062*/ 	.short	(.L_17 - .L_16)
	.align		4
.L_16:
        /*0064*/ 	.word	index@(_Z19smoothGaussianFusedPfS_S_S_PKiS1_S_S_S_S_iff)
        /*0068*/ 	.word	0x00000000


	//----- nvinfo : EIATTR_MIN_STACK_SIZE
	.align		4
.L_17:
        /*006c*/ 	.byte	0x04, 0x12
        /*006e*/ 	.short	(.L_19 - .L_18)
	.align		4
.L_18:
        /*0070*/ 	.word	index@(_Z19smoothGaussianFusedPfS_S_S_PKiS1_S_S_S_S_iff)
        /*0074*/ 	.word	0x00000000


	//----- nvinfo : EIATTR_MIN_STACK_SIZE
	.align		4
.L_19:
        /*0078*/ 	.byte	0x04, 0x12
        /*007a*/ 	.short	(.L_21 - .L_20)
	.align		4
.L_20:
        /*007c*/ 	.word	index@(_Z30smoothMultiVariableFusedSharedPfS_S_S_PKiS1_S_S_S_S_i)
        /*0080*/ 	.word	0x00000000


	//----- nvinfo : EIATTR_MIN_STACK_SIZE
	.align		4
.L_21:
        /*0084*/ 	.byte	0x04, 0x12
        /*0086*/ 	.short	(.L_23 - .L_22)
	.align		4
.L_22:
        /*0088*/ 	.word	index@(_Z24smoothMultiVariableFusedPfS_S_S_PKiS1_S_S_S_S_i)
        /*008c*/ 	.word	0x00000000
.L_23:


//--------------------- .nv.compat                --------------------------
	.section	.nv.compat,"",@"SHT_CUDA_COMPAT_INFO"
	.align	4
        /*0000*/ 	.byte	0x02, 0x09, 0x00, 0x00, 0x02, 0x02, 0x01, 0x00, 0x02, 0x05, 0x05, 0x00, 0x03, 0x07, 0x01, 0x01
        /*0010*/ 	.byte	0x02, 0x03, 0x00, 0x00, 0x02, 0x06, 0x01, 0x00, 0x04, 0x0b, 0x08, 0x00, 0x09, 0x00, 0x00, 0x00
        /*0020*/ 	.byte	0x00, 0x00, 0x00, 0x00


//--------------------- .nv.info._Z19smoothGaussianFusedPfS_S_S_PKiS1_S_S_S_S_iff --------------------------
	.section	.nv.info._Z19smoothGaussianFusedPfS_S_S_PKiS1_S_S_S_S_iff,"",@"SHT_CUDA_INFO"
	.sectionflags	@""
	.align	4


	//----- nvinfo : EIATTR_CUDA_API_VERSION
	.align		4
        /*0000*/ 	.byte	0x04, 0x37
        /*0002*/ 	.short	(.L_25 - .L_24)
.L_24:
        /*0004*/ 	.word	0x00000082


	//----- nvinfo : EIATTR_KPARAM_INFO
	.align		4
.L_25:
        /*0008*/ 	.byte	0x04, 0x17
        /*000a*/ 	.short	(.L_27 - .L_26)
.L_26:
        /*000c*/ 	.word	0x00000000
        /*0010*/ 	.short	0x000c
        /*0012*/ 	.short	0x0058
        /*0014*/ 	.byte	0x00, 0xf0, 0x11, 0x00


	//----- nvinfo : EIATTR_KPARAM_INFO
	.align		4
.L_27:
        /*0018*/ 	.byte	0x04, 0x17
        /*001a*/ 	.short	(.L_29 - .L_28)
.L_28:
        /*001c*/ 	.word	0x00000000
        /*0020*/ 	.short	0x000b
        /*0022*/ 	.short	0x0054
        /*0024*/ 	.byte	0x00, 0xf0, 0x11, 0x00


	//----- nvinfo : EIATTR_KPARAM_INFO
	.align		4
.L_29:
        /*0028*/ 	.byte	0x04, 0x17
        /*002a*/ 	.short	(.L_31 - .L_30)
.L_30:
        /*002c*/ 	.word	0x00000000
        /*0030*/ 	.short	0x000a
        /*0032*/ 	.short	0x0050
        /*0034*/ 	.byte	0x00, 0xf0, 0x11, 0x00


	//----- nvinfo : EIATTR_KPARAM_INFO
	.align		4
.L_31:
        /*0038*/ 	.byte	0x04, 0x17
        /*003a*/ 	.short	(.L_33 - .L_32)
.L_32:
        /*003c*/ 	.word	0x00000000
        /*0040*/ 	.short	0x0009
        /*0042*/ 	.short	0x0048
        /*0044*/ 	.byte	0x00, 0xf5, 0x21, 0x00


	//----- nvinfo : EIATTR_KPARAM_INFO
	.align		4
.L_33:
        /*0048*/ 	.byte	0x04, 0x17
        /*004a*/ 	.short	(.L_35 - .L_34)
.L_34:
        /*004c*/ 	.word	0x00000000
        /*0050*/ 	.short	0x0008
        /*0052*/ 	.short	0x0040
        /*0054*/ 	.byte	0x00, 0xf5, 0x21, 0x00


	//----- nvinfo : EIATTR_KPARAM_INFO
	.align		4
.L_35:
        /*0058*/ 	.byte	0x04, 0x17
        /*005a*/ 	.short	(.L_37 - .L_36)
.L_36:
        /*005c*/ 	.word	0x00000000
        /*0060*/ 	.short	0x0007
        /*0062*/ 	.short	0x0038
        /*0064*/ 	.byte	0x00, 0xf5, 0x21, 0x00


	//----- nvinfo : EIATTR_KPARAM_INFO
	.align		4
.L_37:
        /*0068*/ 	.byte	0x04, 0x17
        /*006a*/ 	.short	(.L_39 - .L_38)
.L_38:
        /*006c*/ 	.word	0x00000000
        /*0070*/ 	.short	0x0006
        /*0072*/ 	.short	0x0030
        /*0074*/ 	.byte	0x00, 0xf5, 0x21, 0x00


	//----- nvinfo : EIATTR_KPARAM_INFO
	.align		4
.L_39:
        /*0078*/ 	.byte	0x04, 0x17
        /*007a*/ 	.short	(.L_41 - .L_40)
.L_40:
        /*007c*/ 	.word	0x00000000
        /*0080*/ 	.short	0x0005
        /*0082*/ 	.short	0x0028
        /*0084*/ 	.byte	0x00, 0xf5, 0x21, 0x00


	//----- nvinfo : EIATTR_KPARAM_INFO
	.align		4
.L_41:
        /*0088*/ 	.byte	0x04, 0x17
        /*008a*/ 	.short	(.L_43 - .L_42)
.L_42:
        /*008c*/ 	.word	0x00000000
        /*0090*/ 	.short	0x0004
        /*0092*/ 	.short	0x0020
        /*0094*/ 	.byte	0x00, 0xf5, 0x21, 0x00


	//----- nvinfo : EIATTR_KPARAM_INFO
	.align		4
.L_43:
        /*0098*/ 	.byte	0x04, 0x17
        /*009a*/ 	.short	(.L_45 - .L_44)
.L_44:
        /*009c*/ 	.word	0x00000000
        /*00a0*/ 	.short	0x0003
        /*00a2*/ 	.short	0x0018
        /*00a4*/ 	.byte	0x00, 0xf5, 0x21, 0x00


	//----- nvinfo : EIATTR_KPARAM_INFO
	.align		4
.L_45:
        /*00a8*/ 	.byte	0x04, 0x17
        /*00aa*/ 	.short	(.L_47 - .L_46)
.L_46:
        /*00ac*/ 	.word	0x00000000
        /*00b0*/ 	.short	0x0002
        /*00b2*/ 	.short	0x0010
        /*00b4*/ 	.byte	0x00, 0xf5, 0x21, 0x00


	//----- nvinfo : EIATTR_KPARAM_INFO
	.align		4
.L_47:
        /*00b8*/ 	.byte	0x04, 0x17
        /*00ba*/ 	.short	(.L_49 - .L_48)
.L_48:
        /*00bc*/ 	.word	0x00000000
        /*00c0*/ 	.short	0x0001
        /*00c2*/ 	.short	0x0008
        /*00c4*/ 	.byte	0x00, 0xf5, 0x21, 0x00


	//----- nvinfo : EIATTR_KPARAM_INFO
	.align		4
.L_49:
        /*00c8*/ 	.byte	0x04, 0x17
        /*00ca*/ 	.short	(.L_51 - .L_50)
.L_50:
        /*00cc*/ 	.word	0x00000000
        /*00d0*/ 	.short	0x0000
        /*00d2*/ 	.short	0x0000
        /*00d4*/ 	.byte	0x00, 0xf5, 0x21, 0x00


	//----- nvinfo : EIATTR_SPARSE_MMA_MASK
	.align		4
.L_51:
        /*00d8*/ 	.byte	0x03, 0x50
        /*00da*/ 	.short	0x0000


	//----- nvinfo : EIATTR_MAXREG_COUNT
	.align		4
        /*00dc*/ 	.byte	0x03, 0x1b
        /*00de*/ 	.short	0x00ff


	//----- nvinfo : EIATTR_MERCURY_ISA_VERSION
	.align		4
        /*00e0*/ 	.byte	0x03, 0x5f
        /*00e2*/ 	.short	0x0101


	//----- nvinfo : EIATTR_VRC_CTA_INIT_COUNT
	.align		4
        /*00e4*/ 	.byte	0x02, 0x4a
	.zero		1
	.zero		1


	//----- nvinfo : EIATTR_EXIT_INSTR_OFFSETS
	.align		4
        /*00e8*/ 	.byte	0x04, 0x1c
        /*00ea*/ 	.short	(.L_53 - .L_52)


	//   ....[0]....
.L_52:
        /*00ec*/ 	.word	0x00000070


	//   ....[1]....
        /*00f0*/ 	.word	0x00000d10


	//----- nvinfo : EIATTR_CRS_STACK_SIZE
	.align		4
.L_53:
        /*00f4*/ 	.byte	0x04, 0x1e
        /*00f6*/ 	.short	(.L_55 - .L_54)
.L_54:
        /*00f8*/ 	.word	0x00000000


	//----- nvinfo : EIATTR_CBANK_PARAM_SIZE
	.align		4
.L_55:
        /*00fc*/ 	.byte	0x03, 0x19
        /*00fe*/ 	.short	0x005c


	//----- nvinfo : EIATTR_PARAM_CBANK
	.align		4
        /*0100*/ 	.byte	0x04, 0x0a
        /*0102*/ 	.short	(.L_57 - .L_56)
	.align		4
.L_56:
        /*0104*/ 	.word	index@(.nv.constant0._Z19smoothGaussianFusedPfS_S_S_PKiS1_S_S_S_S_iff)
        /*0108*/ 	.short	0x0380
        /*010a*/ 	.short	0x005c


	//----- nvinfo : EIATTR_SW_WAR
	.align		4
.L_57:
        /*010c*/ 	.byte	0x04, 0x36
        /*010e*/ 	.short	(.L_59 - .L_58)
.L_58:
        /*0110*/ 	.word	0x00000008
.L_59:


//--------------------- .nv.info._Z30smoothMultiVariableFusedSharedPfS_S_S_PKiS1_S_S_S_S_i --------------------------
	.section	.nv.info._Z30smoothMultiVariableFusedSharedPfS_S_S_PKiS1_S_S_S_S_i,"",@"SHT_CUDA_INFO"
	.sectionflags	@""
	.align	4


	//----- nvinfo : EIATTR_CUDA_API_VERSION
	.align		4
        /*0000*/ 	.byte	0x04, 0x37
        /*0002*/ 	.short	(.L_61 - .L_60)
.L_60:
        /*0004*/ 	.word	0x00000082


	//----- nvinfo : EIATTR_KPARAM_INFO
	.align		4
.L_61:
        /*0008*/ 	.byte	0x04, 0x17
        /*000a*/ 	.short	(.L_63 - .L_62)
.L_62:
        /*000c*/ 	.word	0x00000000
        /*0010*/ 	.short	0x000a
        /*0012*/ 	.short	0x0050
        /*0014*/ 	.byte	0x00, 0xf0, 0x11, 0x00


	//----- nvinfo : EIATTR_KPARAM_INFO
	.align		4
.L_63:
        /*0018*/ 	.byte	0x04, 0x17
        /*001a*/ 	.short	(.L_65 - .L_64)
.L_64:
        /*001c*/ 	.word	0x00000000
        /*0020*/ 	.short	0x0009
        /*0022*/ 	.short	0x0048
        /*0024*/ 	.byte	0x00, 0xf5, 0x21, 0x00


	//----- nvinfo : EIATTR_KPARAM_INFO
	.align		4
.L_65:
        /*0028*/ 	.byte	0x04, 0x17
        /*002a*/ 	.short	(.L_67 - .L_66)
.L_66:
        /*002c*/ 	.word	0x00000000
        /*0030*/ 	.short	0x0008
        /*0032*/ 	.short	0x0040
        /*0034*/ 	.byte	0x00, 0xf5, 0x21, 0x00


	//----- nvinfo : EIATTR_KPARAM_INFO
	.align		4
.L_67:
        /*0038*/ 	.byte	0x04, 0x17
        /*003a*/ 	.short	(.L_69 - .L_68)
.L_68:
        /*003c*/ 	.word	0x00000000
        /*0040*/ 	.short	0x0007
        /*0042*/ 	.short	0x0038
        /*0044*/ 	.byte	0x00, 0xf5, 0x21, 0x00


	//----- nvinfo : EIATTR_KPARAM_INFO
	.align		4
.L_69:
        /*0048*/ 	.byte	0x04, 0x17
        /*004a*/ 	.short	(.L_71 - .L_70)
.L_70:
        /*004c*/ 	.word	0x00000000
        /*0050*/ 	.short	0x0006
        /*0052*/ 	.short	0x0030
        /*0054*/ 	.byte	0x00, 0xf5, 0x21, 0x00


	//----- nvinfo : EIATTR_KPARAM_INFO
	.align		4
.L_71:
        /*0058*/ 	.byte	0x04, 0x17
        /*005a*/ 	.short	(.L_73 - .L_72)
.L_72:
        /*005c*/ 	.word	0x00000000
        /*0060*/ 	.short	0x0005
        /*0062*/ 	.short	0x0028
        /*0064*/ 	.byte	0x00, 0xf5, 0x21, 0x00


	//----- nvinfo : EIATTR_KPARAM_INFO
	.align		4
.L_73:
        /*0068*/ 	.byte	0x04, 0x17
        /*006a*/ 	.short	(.L_75 - .L_74)
.L_74:
        /*006c*/ 	.word	0x00000000
        /*0070*/ 	.short	0x0004
        /*0072*/ 	.short	0x0020
        /*0074*/ 	.byte	0x00, 0xf5, 0x21, 0x00


	//----- nvinfo : EIATTR_KPARAM_INFO
	.align		4
.L_75:
        /*0078*/ 	.byte	0x04, 0x17
        /*007a*/ 	.short	(.L_77 - .L_76)
.L_76:
        /*007c*/ 	.word	0x00000000
        /*0080*/ 	.short	0x0003
        /*0082*/ 	.short	0x0018
        /*0084*/ 	.byte	0x00, 0xf5, 0x21, 0x00


	//----- nvinfo : EIATTR_KPARAM_INFO
	.align		4
.L_77:
        /*0088*/ 	.byte	0x04, 0x17
        /*008a*/ 	.short	(.L_79 - .L_78)
.L_78:
        /*008c*/ 	.word	0x00000000
        /*0090*/ 	.short	0x0002
        /*0092*/ 	.short	0x0010
        /*0094*/ 	.byte	0x00, 0xf5, 0x21, 0x00


	//----- nvinfo : EIATTR_KPARAM_INFO
	.align		4
.L_79:
        /*0098*/ 	.byte	0x04, 0x17
        /*009a*/ 	.short	(.L_81 - .L_80)
.L_80:
        /*009c*/ 	.word	0x00000000
        /*00a0*/ 	.short	0x0001
        /*00a2*/ 	.short	0x0008
        /*00a4*/ 	.byte	0x00, 0xf5, 0x21, 0x00


	//----- nvinfo : EIATTR_KPARAM_INFO
	.align		4
.L_81:
        /*00a8*/ 	.byte	0x04, 0x17
        /*00aa*/ 	.short	(.L_83 - .L_82)
.L_82:
        /*00ac*/ 	.word	0x00000000
        /*00b0*/ 	.short	0x0000
        /*00b2*/ 	.short	0x0000
        /*00b4*/ 	.byte	0x00, 0xf5, 0x21, 0x00


	//----- nvinfo : EIATTR_SPARSE_MMA_MASK
	.align		4
.L_83:
        /*00b8*/ 	.byte	0x03, 0x50
        /*00ba*/ 	.short	0x0000


	//----- nvinfo : EIATTR_MAXREG_COUNT
	.align		4
        /*00bc*/ 	.byte	0x03, 0x1b
        /*00be*/ 	.short	0x00ff


	//----- nvinfo : EIATTR_NUM_BARRIERS
	.align		4
        /*00c0*/ 	.byte	0x02, 0x4c
        /*00c2*/ 	.byte	0x01
	.zero		1


	//----- nvinfo : EIATTR_MERCURY_ISA_VERSION
	.align		4
        /*00c4*/ 	.byte	0x03, 0x5f
        /*00c6*/ 	.short	0x0101


	//----- nvinfo : EIATTR_VRC_CTA_INIT_COUNT
	.align		4
        /*00c8*/ 	.byte	0x02, 0x4a
	.zero		1
	.zero		1


	//----- nvinfo : EIATTR_EXIT_INSTR_OFFSETS
	.align		4
        /*00cc*/ 	.byte	0x04, 0x1c
        /*00ce*/ 	.short	(.L_85 - .L_84)


	//   ....[0]....
.L_84:
        /*00d0*/ 	.word	0x000001e0


	//   ....[1]....
        /*00d4*/ 	.word	0x000012d0


	//----- nvinfo : EIATTR_CRS_STACK_SIZE
	.align		4
.L_85:
        /*00d8*/ 	.byte	0x04, 0x1e
        /*00da*/ 	.short	(.L_87 - .L_86)
.L_86:
        /*00dc*/ 	.word	0x00000000


	//----- nvinfo : EIATTR_CBANK_PARAM_SIZE
	.align		4
.L_87:
        /*00e0*/ 	.byte	0x03, 0x19
        /*00e2*/ 	.short	0x0054


	//----- nvinfo : EIATTR_PARAM_CBANK
	.align		4
        /*00e4*/ 	.byte	0x04, 0x0a
        /*00e6*/ 	.short	(.L_89 - .L_88)
	.align		4
.L_88:
        /*00e8*/ 	.word	index@(.nv.constant0._Z30smoothMultiVariableFusedSharedPfS_S_S_PKiS1_S_S_S_S_i)
        /*00ec*/ 	.short	0x0380
        /*00ee*/ 	.short	0x0054


	//----- nvinfo : EIATTR_SW_WAR
	.align		4
.L_89:
        /*00f0*/ 	.byte	0x04, 0x36
        /*00f2*/ 	.short	(.L_91 - .L_90)
.L_90:
        /*00f4*/ 	.word	0x00000008
.L_91:


//--------------------- .nv.info._Z24smoothMultiVariableFusedPfS_S_S_PKiS1_S_S_S_S_i --------------------------
	.section	.nv.info._Z24smoothMultiVariableFusedPfS_S_S_PKiS1_S_S_S_S_i,"",@"SHT_CUDA_INFO"
	.sectionflags	@""
	.align	4


	//----- nvinfo : EIATTR_CUDA_API_VERSION
	.align		4
        /*0000*/ 	.byte	0x04, 0x37
        /*0002*/ 	.short	(.L_93 - .L_92)
.L_92:
        /*0004*/ 	.word	0x00000082


	//----- nvinfo : EIATTR_KPARAM_INFO
	.align		4
.L_93:
        /*0008*/ 	.byte	0x04, 0x17
        /*000a*/ 	.short	(.L_95 - .L_94)
.L_94:
        /*000c*/ 	.word	0x00000000
        /*0010*/ 	.short	0x000a
        /*0012*/ 	.short	0x0050
        /*0014*/ 	.byte	0x00, 0xf0, 0x11, 0x00


	//----- nvinfo : EIATTR_KPARAM_INFO
	.align		4
.L_95:
        /*0018*/ 	.byte	0x04, 0x17
        /*001a*/ 	.short	(.L_97 - .L_96)
.L_96:
        /*001c*/ 	.word	0x00000000
        /*0020*/ 	.short	0x0009
        /*0022*/ 	.short	0x0048
        /*0024*/ 	.byte	0x00, 0xf5, 0x21, 0x00


	//----- nvinfo : EIATTR_KPARAM_INFO
	.align		4
.L_97:
        /*0028*/ 	.byte	0x04, 0x17
        /*002a*/ 	.short	(.L_99 - .L_98)
.L_98:
        /*002c*/ 	.word	0x00000000
        /*0030*/ 	.short	0x0008
        /*0032*/ 	.short	0x0040
        /*0034*/ 	.byte	0x00, 0xf5, 0x21, 0x00


	//----- nvinfo : EIATTR_KPARAM_INFO
	.align		4
.L_99:
        /*0038*/ 	.byte	0x04, 0x17
        /*003a*/ 	.short	(.L_101 - .L_100)
.L_100:
        /*003c*/ 	.word	0x00000000
        /*0040*/ 	.short	0x0007
        /*0042*/ 	.short	0x0038
        /*0044*/ 	.byte	0x00, 0xf5, 0x21, 0x00


	//----- nvinfo : EIATTR_KPARAM_INFO
	.align		4
.L_101:
        /*0048*/ 	.byte	0x04, 0x17
        /*004a*/ 	.short	(.L_103 - .L_102)
.L_102:
        /*004c*/ 	.word	0x00000000
        /*0050*/ 	.short	0x0006
        /*0052*/ 	.short	0x0030
        /*0054*/ 	.byte	0x00, 0xf5, 0x21, 0x00


	//----- nvinfo : EIATTR_KPARAM_INFO
	.align		4
.L_103:
        /*0058*/ 	.byte	0x04, 0x17
        /*005a*/ 	.short	(.L_105 - .L_104)
.L_104:
        /*005c*/ 	.word	0x00000000
        /*0060*/ 	.short	0x0005
        /*0062*/ 	.short	0x0028
        /*0064*/ 	.byte	0x00, 0xf5, 0x21, 0x00


	//----- nvinfo : EIATTR_KPARAM_INFO
	.align		4
.L_105:
        /*0068*/ 	.byte	0x04, 0x17
        /*006a*/ 	.short	(.L_107 - .L_106)
.L_106:
        /*006c*/ 	.word	0x00000000
        /*0070*/ 	.short	0x0004
        /*0072*/ 	.short	0x0020
        /*0074*/ 	.byte	0x00, 0xf5, 0x21, 0x00


	//----- nvinfo : EIATTR_KPARAM_INFO
	.align		4
.L_107:
        /*0078*/ 	.byte	0x04, 0x17
        /*007a*/ 	.short	(.L_109 - .L_108)
.L_108:
        /*007c*/ 	.word	0x00000000
        /*0080*/ 	.short	0x0003
        /*0082*/ 	.short	0x0018
        /*0084*/ 	.byte	0x00, 0xf5, 0x21, 0x00


	//----- nvinfo : EIATTR_KPARAM_INFO
	.align		4
.L_109:
        /*0088*/ 	.byte	0x04, 0x17
        /*008a*/ 	.short	(.L_111 - .L_110)
.L_110:
        /*008c*/ 	.word	0x00000000
        /*0090*/ 	.short	0x0002
        /*0092*/ 	.short	0x0010
        /*0094*/ 	.byte	0x00, 0xf5, 0x21, 0x00


	//----- nvinfo : EIATTR_KPARAM_INFO
	.align		4
.L_111:
        /*0098*/ 	.byte	0x04, 0x17
        /*009a*/ 	.short	(.L_113 - .L_112)
.L_112:
        /*009c*/ 	.word	0x00000000
        /*00a0*/ 	.short	0x0001
        /*00a2*/ 	.short	0x0008
        /*00a4*/ 	.byte	0x00, 0xf5, 0x21, 0x00


	//----- nvinfo : EIATTR_KPARAM_INFO
	.align		4
.L_113:
        /*00a8*/ 	.byte	0x04, 0x17
        /*00aa*/ 	.short	(.L_115 - .L_114)
.L_114:
        /*00ac*/ 	.word	0x00000000
        /*00b0*/ 	.short	0x0000
        /*00b2*/ 	.short	0x0000
        /*00b4*/ 	.byte	0x00, 0xf5, 0x21, 0x00


	//----- nvinfo : EIATTR_SPARSE_MMA_MASK
	.align		4
.L_115:
        /*00b8*/ 	.byte	0x03, 0x50
        /*00ba*/ 	.short	0x0000


	//----- nvinfo : EIATTR_MAXREG_COUNT
	.align		4
        /*00bc*/ 	.byte	0x03, 0x1b
        /*00be*/ 	.short	0x00ff


	//----- nvinfo : EIATTR_MERCURY_ISA_VERSION
	.align		4
        /*00c0*/ 	.byte	0x03, 0x5f
        /*00c2*/ 	.short	0x0101


	//----- nvinfo : EIATTR_VRC_CTA_INIT_COUNT
	.align		4
        /*00c4*/ 	.byte	0x02, 0x4a
	.zero		1
	.zero		1


	//----- nvinfo : EIATTR_EXIT_INSTR_OFFSETS
	.align		4
        /*00c8*/ 	.byte	0x04, 0x1c
        /*00ca*/ 	.short	(.L_117 - .L_116)


	//   ....[0]....
.L_116:
        /*00cc*/ 	.word	0x00000070


	//   ....[1]....
        /*00d0*/ 	.word	0x00000c60


	//----- nvinfo : EIATTR_CRS_STACK_SIZE
	.align		4
.L_117:
        /*00d4*/ 	.byte	0x04, 0x1e
        /*00d6*/ 	.short	(.L_119 - .L_118)
.L_118:
        /*00d8*/ 	.word	0x00000000


	//----- nvinfo : EIATTR_CBANK_PARAM_SIZE
	.align		4
.L_119:
        /*00dc*/ 	.byte	0x03, 0x19
        /*00de*/ 	.short	0x0054


	//----- nvinfo : EIATTR_PARAM_CBANK
	.align		4
        /*00e0*/ 	.byte	0x04, 0x0a
        /*00e2*/ 	.short	(.L_121 - .L_120)
	.align		4
.L_120:
        /*00e4*/ 	.word	index@(.nv.constant0._Z24smoothMultiVariableFusedPfS_S_S_PKiS1_S_S_S_S_i)
        /*00e8*/ 	.short	0x0380
        /*00ea*/ 	.short	0x0054


	//----- nvinfo : EIATTR_SW_WAR
	.align		4
.L_121:
        /*00ec*/ 	.byte	0x04, 0x36
        /*00ee*/ 	.short	(.L_123 - .L_122)
.L_122:
        /*00f0*/ 	.word	0x00000008
.L_123:


//--------------------- .nv.callgraph             --------------------------
	.section	.nv.callgraph,"",@"SHT_CUDA_CALLGRAPH"
	.align	4
	.sectionentsize	8
	.align		4
        /*0000*/ 	.word	0x00000000
	.align		4
        /*0004*/ 	.word	0xffffffff
	.align		4
        /*0008*/ 	.word	0x00000000
	.align		4
        /*000c*/ 	.word	0xfffffffe
	.align		4
        /*0010*/ 	.word	0x00000000
	.align		4
        /*0014*/ 	.word	0xfffffffd
	.align		4
        /*0018*/ 	.word	0x00000000
	.align		4
        /*001c*/ 	.word	0xfffffffc


//--------------------- .text._Z19smoothGaussianFusedPfS_S_S_PKiS1_S_S_S_S_iff --------------------------
	.section	.text._Z19smoothGaussianFusedPfS_S_S_PKiS1_S_S_S_S_iff,"ax",@progbits
	.align	128
        .global         _Z19smoothGaussianFusedPfS_S_S_PKiS1_S_S_S_S_iff
        .type           _Z19smoothGaussianFusedPfS_S_S_PKiS1_S_S_S_S_iff,@function
        .size           _Z19smoothGaussianFusedPfS_S_S_PKiS1_S_S_S_S_iff,(.L_x_77 - _Z19smoothGaussianFusedPfS_S_S_PKiS1_S_S_S_S_iff)
        .other          _Z19smoothGaussianFusedPfS_S_S_PKiS1_S_S_S_S_iff,@"STO_CUDA_ENTRY STV_DEFAULT"
_Z19smoothGaussianFusedPfS_S_S_PKiS1_S_S_S_S_iff:
.text._Z19smoothGaussianFusedPfS_S_S_PKiS1_S_S_S_S_iff:
[----:B------:R-:W-:Y:S01]  /*0000*/  LDC R1, c[0x0][0x37c] ;  /* 0x0000df00ff017b82 */ /* 0x000fe20000000800 */
[----:B------:R-:W0:Y:S07]  /*0010*/  S2R R2, SR_TID.X ;  /* 0x0000000000027919 */ /* 0x000e2e0000002100 */
[----:B------:R-:W0:Y:S08]  /*0020*/  S2UR UR4, SR_CTAID.X ;  /* 0x00000000000479c3 */ /* 0x000e300000002500 */
[----:B------:R-:W0:Y:S08]  /*0030*/  LDC R3, c[0x0][0x360] ;  /* 0x0000d800ff037b82 */ /* 0x000e300000000800 */
[----:B------:R-:W1:Y:S01]  /*0040*/  LDC R0, c[0x0][0x3d0] ;  /* 0x0000f400ff007b82 */ /* 0x000e620000000800 */
[----:B0-----:R-:W-:-:S05]  /*0050*/  IMAD R3, R3, UR4, R2 ;  /* 0x0000000403037c24 */ /* 0x001fca000f8e0202 */
[----:B-1----:R-:W-:-:S13]  /*0060*/  ISETP.GE.AND P0, PT, R3, R0, PT ;  /* 0x000000000300720c */ /* 0x002fda0003f06270 */
[----:B------:R-:W-:Y:S05]  /*0070*/  @P0 EXIT ;  /* 0x000000000000094d */ /* 0x000fea0003800000 */
[----:B------:R-:W0:Y:S01]  /*0080*/  LDC.64 R20, c[0x0][0x3a8] ;  /* 0x0000ea00ff147b82 */ /* 0x000e220000000a00 */
[----:B------:R-:W1:Y:S07]  /*0090*/  LDCU.64 UR4, c[0x0][0x358] ;  /* 0x00006b00ff0477ac */ /* 0x000e6e0008000a00 */
[----:B------:R-:W2:Y:S08]  /*00a0*/  LDC.64 R14, c[0x0][0x380] ;  /* 0x0000e000ff0e7b82 */ /* 0x000eb00000000a00 */
[----:B------:R-:W3:Y:S08]  /*00b0*/  LDC.64 R12, c[0x0][0x388] ;  /* 0x0000e200ff0c7b82 */ /* 0x000ef00000000a00 */
[----:B------:R-:W4:Y:S01]  /*00c0*/  LDC.64 R10, c[0x0][0x390] ;  /* 0x0000e400ff0a7b82 */ /* 0x000f220000000a00 */
[----:B0-----:R-:W-:-:S07]  /*00d0*/  IMAD.WIDE R20, R3, 0x4, R20 ;  /* 0x0000000403147825 */ /* 0x001fce00078e0214 */
[----:B------:R-:W0:Y:S01]  /*00e0*/  LDC.64 R8, c[0x0][0x398] ;  /* 0x0000e600ff087b82 */ /* 0x000e220000000a00 */
[----:B-1----:R-:W5:Y:S01]  /*00f0*/  LDG.E.CONSTANT R20, desc[UR4][R20.64] ;  /* 0x0000000414147981 */ /* 0x002f62000c1e9900 */
[C---:B--2---:R-:W-:Y:S01]  /*0100*/  IMAD.WIDE R4, R3.reuse, 0x4, R14 ;  /* 0x0000000403047825 */ /* 0x044fe200078e020e */
[----:B------:R-:W1:Y:S01]  /*0110*/  LDCU UR7, c[0x0][0x3d4] ;  /* 0x00007a80ff0777ac */ /* 0x000e620008000800 */
[----:B------:R-:W2:Y:S02]  /*0120*/  LDCU UR6, c[0x0][0x3d4] ;  /* 0x00007a80ff0677ac */ /* 0x000ea40008000800 */
[C---:B---3--:R-:W-:Y:S02]  /*0130*/  IMAD.WIDE R6, R3.reuse, 0x4, R12 ;  /* 0x0000000403067825 */ /* 0x048fe400078e020c */
[----:B------:R-:W2:Y:S04]  /*0140*/  LDG.E.CONSTANT R4, desc[UR4][R4.64] ;  /* 0x0000000404047981 */ /* 0x000ea8000c1e9900 */
[----:B------:R2:W3:Y:S01]  /*0150*/  LDG.E.CONSTANT R6, desc[UR4][R6.64] ;  /* 0x0000000406067981 */ /* 0x0004e2000c1e9900 */
[----:B----4-:R-:W-:-:S06]  /*0160*/  IMAD.WIDE R16, R3, 0x4, R10 ;  /* 0x0000000403107825 */ /* 0x010fcc00078e020a */
[----:B------:R-:W4:Y:S01]  /*0170*/  LDG.E.CONSTANT R16, desc[UR4][R16.64] ;  /* 0x0000000410107981 */ /* 0x000f22000c1e9900 */
[----:B0-----:R-:W-:-:S06]  /*0180*/  IMAD.WIDE R18, R3, 0x4, R8 ;  /* 0x0000000403127825 */ /* 0x001fcc00078e0208 */
[----:B------:R-:W4:Y:S01]  /*0190*/  LDG.E.CONSTANT R18, desc[UR4][R18.64] ;  /* 0x0000000412127981 */ /* 0x000f22000c1e9900 */
[----:B-1----:R-:W-:Y:S01]  /*01a0*/  MOV R2, UR7 ;  /* 0x0000000700027c02 */ /* 0x002fe20008000f00 */
[----:B------:R-:W-:Y:S01]  /*01b0*/  BSSY.RECONVERGENT B0, `(.L_x_0) ;  /* 0x0000020000007945 */ /* 0x000fe20003800200 */
[C---:B-----5:R-:W-:Y:S02]  /*01c0*/  ISETP.GE.AND P0, PT, R20.reuse, 0x1, PT ;  /* 0x000000011400780c */ /* 0x060fe40003f06270 */
[C---:B------:R-:W-:Y:S02]  /*01d0*/  ISETP.GE.AND P1, PT, R20.reuse, 0x2, PT ;  /* 0x000000021400780c */ /* 0x040fe40003f26270 */
[C---:B------:R-:W-:Y:S02]  /*01e0*/  ISETP.GE.AND P2, PT, R20.reuse, 0x3, PT ;  /* 0x000000031400780c */ /* 0x040fe40003f46270 */
[----:B------:R-:W-:Y:S01]  /*01f0*/  ISETP.GE.AND P3, PT, R20, 0x4, PT ;  /* 0x000000041400780c */ /* 0x000fe20003f66270 */
[----:B--2---:R-:W-:Y:S01]  /*0200*/  FMUL R7, R4, UR6 ;  /* 0x0000000604077c20 */ /* 0x004fe20008400000 */
[----:B------:R-:W-:-:S02]  /*0210*/  ISETP.GE.AND P4, PT, R20, 0x5, PT ;  /* 0x000000051400780c */ /* 0x000fc40003f86270 */
[----:B------:R-:W-:Y:S01]  /*0220*/  ISETP.GE.AND P5, PT, R20, 0x6, PT ;  /* 0x000000061400780c */ /* 0x000fe20003fa6270 */
[----:B---3--:R-:W-:Y:S01]  /*0230*/  FMUL R4, R6, UR6 ;  /* 0x0000000606047c20 */ /* 0x008fe20008400000 */
[----:B----4-:R-:W-:Y:S01]  /*0240*/  FMUL R5, R16, UR6 ;  /* 0x0000000610057c20 */ /* 0x010fe20008400000 */
[----:B------:R-:W-:Y:S01]  /*0250*/  FMUL R6, R18, UR6 ;  /* 0x0000000612067c20 */ /* 0x000fe20008400000 */
[----:B------:R-:W-:Y:S09]  /*0260*/  @!P0 BRA `(.L_x_1) ;  /* 0x0000000000508947 */ /* 0x000ff20003800000 */
[----:B------:R-:W0:Y:S02]  /*0270*/  LDC.64 R16, c[0x0][0x3a0] ;  /* 0x0000e800ff107b82 */ /* 0x000e240000000a00 */
[----:B0-----:R-:W-:-:S05]  /*0280*/  IMAD.WIDE R16, R3, 0x4, R16 ;  /* 0x0000000403107825 */ /* 0x001fca00078e0210 */
[----:B------:R-:W2:Y:S02]  /*0290*/  LDG.E.CONSTANT R23, desc[UR4][R16.64] ;  /* 0x0000000410177981 */ /* 0x000ea4000c1e9900 */
[----:B--2---:R-:W-:-:S04]  /*02a0*/  ISETP.GE.AND P0, PT, R23, R0, PT ;  /* 0x000000001700720c */ /* 0x004fc80003f06270 */
[----:B------:R-:W-:-:S13]  /*02b0*/  ISETP.LT.OR P0, PT, R23, RZ, P0 ;  /* 0x000000ff1700720c */ /* 0x000fda0000701670 */
[----:B------:R-:W-:Y:S05]  /*02c0*/  @P0 BRA `(.L_x_1) ;  /* 0x0000000000380947 */ /* 0x000fea0003800000 */
[C---:B------:R-:W-:Y:S01]  /*02d0*/  IMAD.WIDE.U32 R16, R23.reuse, 0x4, R14 ;  /* 0x0000000417107825 */ /* 0x040fe200078e000e */
[----:B------:R-:W0:Y:S03]  /*02e0*/  LDC R2, c[0x0][0x3d8] ;  /* 0x0000f600ff027b82 */ /* 0x000e260000000800 */
[C---:B------:R-:W-:Y:S02]  /*02f0*/  IMAD.WIDE.U32 R18, R23.reuse, 0x4, R12 ;  /* 0x0000000417127825 */ /* 0x040fe400078e000c */
[----:B------:R-:W0:Y:S02]  /*0300*/  LDG.E.CONSTANT R16, desc[UR4][R16.64] ;  /* 0x0000000410107981 */ /* 0x000e24000c1e9900 */
[C---:B------:R-:W-:Y:S02]  /*0310*/  IMAD.WIDE.U32 R20, R23.reuse, 0x4, R10 ;  /* 0x0000000417147825 */ /* 0x040fe400078e000a */
[----:B------:R-:W2:Y:S02]  /*0320*/  LDG.E.CONSTANT R19, desc[UR4][R18.64] ;  /* 0x0000000412137981 */ /* 0x000ea4000c1e9900 */
[----:B------:R-:W-:-:S02]  /*0330*/  IMAD.WIDE.U32 R22, R23, 0x4, R8 ;  /* 0x0000000417167825 */ /* 0x000fc400078e0008 */
[----:B------:R-:W3:Y:S04]  /*0340*/  LDG.E.CONSTANT R20, desc[UR4][R20.64] ;  /* 0x0000000414147981 */ /* 0x000ee8000c1e9900 */
[----:B------:R-:W4:Y:S01]  /*0350*/  LDG.E.CONSTANT R23, desc[UR4][R22.64] ;  /* 0x0000000416177981 */ /* 0x000f22000c1e9900 */
[-C--:B0-----:R-:W-:Y:S01]  /*0360*/  FFMA R7, R16, R2.reuse, R7 ;  /* 0x0000000210077223 */ /* 0x081fe20000000007 */
[-C--:B--2---:R-:W-:Y:S01]  /*0370*/  FFMA R4, R19, R2.reuse, R4 ;  /* 0x0000000213047223 */ /* 0x084fe20000000004 */
[-C--:B---3--:R-:W-:Y:S01]  /*0380*/  FFMA R5, R20, R2.reuse, R5 ;  /* 0x0000000214057223 */ /* 0x088fe20000000005 */
[----:B----4-:R-:W-:Y:S01]  /*0390*/  FFMA R6, R23, R2, R6 ;  /* 0x0000000217067223 */ /* 0x010fe20000000006 */
[----:B------:R-:W-:-:S07]  /*03a0*/  FADD R2, R2, UR6 ;  /* 0x0000000602027e21 */ /* 0x000fce0008000000 */
.L_x_1:
[----:B------:R-:W-:Y:S05]  /*03b0*/  BSYNC.RECONVERGENT B0 ;  /* 0x0000000000007941 */ /* 0x000fea0003800200 */
.L_x_0:
[----:B------:R-:W-:Y:S04]  /*03c0*/  BSSY.RECONVERGENT B0, `(.L_x_2) ;  /* 0x0000017000007945 */ /* 0x000fe80003800200 */
[----:B------:R-:W-:Y:S05]  /*03d0*/  @!P1 BRA `(.L_x_3) ;  /* 0x0000000000549947 */ /* 0x000fea0003800000 */
[----:B------:R-:W0:Y:S01]  /*03e0*/  LDC.64 R16, c[0x0][0x3a0] ;  /* 0x0000e800ff107b82 */ /* 0x000e220000000a00 */
[----:B------:R-:W-:-:S05]  /*03f0*/  IADD3 R19, PT, PT, R3, R0, RZ ;  /* 0x0000000003137210 */ /* 0x000fca0007ffe0ff */
[----:B0-----:R-:W-:-:S05]  /*0400*/  IMAD.WIDE R16, R19, 0x4, R16 ;  /* 0x0000000413107825 */ /* 0x001fca00078e0210 */
[----:B------:R-:W2:Y:S02]  /*0410*/  LDG.E.CONSTANT R21, desc[UR4][R16.64] ;  /* 0x0000000410157981 */ /* 0x000ea4000c1e9900 */
[----:B--2---:R-:W-:-:S04]  /*0420*/  ISETP.GE.AND P0, PT, R21, R0, PT ;  /* 0x000000001500720c */ /* 0x004fc80003f06270 */
[----:B------:R-:W-:-:S13]  /*0430*/  ISETP.LT.OR P0, PT, R21, RZ, P0 ;  /* 0x000000ff1500720c */ /* 0x000fda0000701670 */
[----:B------:R-:W-:Y:S05]  /*0440*/  @P0 BRA `(.L_x_3) ;  /* 0x0000000000380947 */ /* 0x000fea0003800000 */
[C---:B------:R-:W-:Y:S01]  /*0450*/  IMAD.WIDE.U32 R22, R21.reuse, 0x4, R14 ;  /* 0x0000000415167825 */ /* 0x040fe200078e000e */
[----:B------:R-:W0:Y:S03]  /*0460*/  LDCU UR6, c[0x0][0x3d8] ;  /* 0x00007b00ff0677ac */ /* 0x000e260008000800 */
[C---:B------:R-:W-:Y:S02]  /*0470*/  IMAD.WIDE.U32 R16, R21.reuse, 0x4, R12 ;  /* 0x0000000415107825 */ /* 0x040fe400078e000c */
[----:B------:R-:W2:Y:S02]  /*0480*/  LDG.E.CONSTANT R22, desc[UR4][R22.64] ;  /* 0x0000000416167981 */ /* 0x000ea4000c1e9900 */
[C---:B------:R-:W-:Y:S02]  /*0490*/  IMAD.WIDE.U32 R18, R21.reuse, 0x4, R10 ;  /* 0x0000000415127825 */ /* 0x040fe400078e000a */
[----:B------:R-:W3:Y:S02]  /*04a0*/  LDG.E.CONSTANT R17, desc[UR4][R16.64] ;  /* 0x0000000410117981 */ /* 0x000ee4000c1e9900 */
[----:B------:R-:W-:-:S02]  /*04b0*/  IMAD.WIDE.U32 R20, R21, 0x4, R8 ;  /* 0x0000000415147825 */ /* 0x000fc400078e0008 */
[----:B------:R-:W4:Y:S04]  /*04c0*/  LDG.E.CONSTANT R18, desc[UR4][R18.64] ;  /* 0x0000000412127981 */ /* 0x000f28000c1e9900 */
[----:B------:R-:W5:Y:S01]  /*04d0*/  LDG.E.CONSTANT R21, desc[UR4][R20.64] ;  /* 0x0000000414157981 */ /* 0x000f62000c1e9900 */
[----:B0-----:R-:W-:Y:S01]  /*04e0*/  FADD R2, R2, UR6 ;  /* 0x0000000602027e21 */ /* 0x001fe20008000000 */
[----:B--2---:R-:W-:Y:S01]  /*04f0*/  FFMA R7, R22, UR6, R7 ;  /* 0x0000000616077c23 */ /* 0x004fe20008000007 */
[----:B---3--:R-:W-:Y:S01]  /*0500*/  FFMA R4, R17, UR6, R4 ;  /* 0x0000000611047c23 */ /* 0x008fe20008000004 */
[----:B----4-:R-:W-:Y:S01]  /*0510*/  FFMA R5, R18, UR6, R5 ;  /* 0x0000000612057c23 */ /* 0x010fe20008000005 */
[----:B-----5:R-:W-:-:S07]  /*0520*/  FFMA R6, R21, UR6, R6 ;  /* 0x0000000615067c23 */ /* 0x020fce0008000006 */
.L_x_3:
[----:B------:R-:W-:Y:S05]  /*0530*/  BSYNC.RECONVERGENT B0 ;  /* 0x0000000000007941 */ /* 0x000fea0003800200 */
.L_x_2:
[----:B------:R-:W-:Y:S04]  /*0540*/  BSSY.RECONVERGENT B0, `(.L_x_4) ;  /* 0x0000017000007945 */ /* 0x000fe80003800200 */
[----:B------:R-:W-:Y:S05]  /*0550*/  @!P2 BRA `(.L_x_5) ;  /* 0x000000000054a947 */ /* 0x000fea0003800000 */
[----:B------:R-:W0:Y:S01]  /*0560*/  LDC.64 R16, c[0x0][0x3a0] ;  /* 0x0000e800ff107b82 */ /* 0x000e220000000a00 */
[----:B------:R-:W-:-:S05]  /*0570*/  LEA R19, R0, R3, 0x1 ;  /* 0x0000000300137211 */ /* 0x000fca00078e08ff */
        /* <DEDUP_REMOVED lines=19> */
.L_x_5:
[----:B------:R-:W-:Y:S05]  /*06b0*/  BSYNC.RECONVERGENT B0 ;  /* 0x0000000000007941 */ /* 0x000fea0003800200 */
.L_x_4:
[----:B------:R-:W-:Y:S04]  /*06c0*/  BSSY.RECONVERGENT B0, `(.L_x_6) ;  /* 0x0000017000007945 */ /* 0x000fe80003800200 */
[----:B------:R-:W-:Y:S05]  /*06d0*/  @!P3 BRA `(.L_x_7) ;  /* 0x000000000054b947 */ /* 0x000fea0003800000 */
[----:B------:R-:W0:Y:S01]  /*06e0*/  LDC.64 R16, c[0x0][0x3a0] ;  /* 0x0000e800ff107b82 */ /* 0x000e220000000a00 */
[----:B------:R-:W-:-:S04]  /*06f0*/  IMAD R19, R0, 0x3, R3 ;  /* 0x0000000300137824 */ /* 0x000fc800078e0203 */
        /* <DEDUP_REMOVED lines=19> */
.L_x_7:
[----:B------:R-:W-:Y:S05]  /*0830*/  BSYNC.RECONVERGENT B0 ;  /* 0x0000000000007941 */ /* 0x000fea0003800200 */
.L_x_6:
        /* <DEDUP_REMOVED lines=23> */
.L_x_9:
[----:B------:R-:W-:Y:S05]  /*09b0*/  BSYNC.RECONVERGENT B0 ;  /* 0x0000000000007941 */ /* 0x000fea0003800200 */
.L_x_8:
[----:B------:R-:W-:Y:S04]  /*09c0*/  BSSY.RECONVERGENT B0, `(.L_x_10) ;  /* 0x0000017000007945 */ /* 0x000fe80003800200 */
[----:B------:R-:W-:Y:S05]  /*09d0*/  @!P5 BRA `(.L_x_11) ;  /* 0x000000000054d947 */ /* 0x000fea0003800000 */
[----:B------:R-:W0:Y:S01]  /*09e0*/  LDC.64 R16, c[0x0][0x3a0] ;  /* 0x0000e800ff107b82 */ /* 0x000e220000000a00 */
[----:B------:R-:W-:-:S04]  /*09f0*/  IMAD R19, R0, 0x5, R3 ;  /* 0x0000000500137824 */ /* 0x000fc800078e0203 */
[----:B0-----:R-:W-:-:S06]  /*0a00*/  IMAD.WIDE R16, R19, 0x4, R16 ;  /* 0x0000000413107825 */ /* 0x001fcc00078e0210 */
        /* <DEDUP_REMOVED lines=18> */
.L_x_11:
[----:B------:R-:W-:Y:S05]  /*0b30*/  BSYNC.RECONVERGENT B0 ;  /* 0x0000000000007941 */ /* 0x000fea0003800200 */
.L_x_10:
[----:B------:R-:W-:Y:S01]  /*0b40*/  IADD3 R0, PT, PT, R2, 0x1800000, RZ ;  /* 0x0180000002007810 */ /* 0x000fe20007ffe0ff */
[----:B------:R-:W-:Y:S03]  /*0b50*/  BSSY.RECONVERGENT B0, `(.L_x_12) ;  /* 0x000000b000007945 */ /* 0x000fe60003800200 */
[----:B------:R-:W-:-:S04]  /*0b60*/  LOP3.LUT R0, R0, 0x7f800000, RZ, 0xc0, !PT ;  /* 0x7f80000000007812 */ /* 0x000fc800078ec0ff */
[----:B------:R-:W-:-:S13]  /*0b70*/  ISETP.GT.U32.AND P0, PT, R0, 0x1ffffff, PT ;  /* 0x01ffffff0000780c */ /* 0x000fda0003f04070 */
[----:B------:R-:W-:Y:S05]  /*0b80*/  @P0 BRA `(.L_x_13) ;  /* 0x00000000000c0947 */ /* 0x000fea0003800000 */
[----:B------:R-:W-:-:S07]  /*0b90*/  MOV R8, 0xbb0 ;  /* 0x00000bb000087802 */ /* 0x000fce0000000f00 */
[----:B------:R-:W-:Y:S05]  /*0ba0*/  CALL.REL.NOINC `($__internal_0_$__cuda_sm20_rcp_rn_f32_slowpath) ;  /* 0x00000000005c7944 */ /* 0x000fea0003c00000 */
[----:B------:R-:W-:Y:S05]  /*0bb0*/  BRA `(.L_x_14) ;  /* 0x0000000000107947 */ /* 0x000fea0003800000 */
.L_x_13:
[----:B------:R-:W0:Y:S02]  /*0bc0*/  MUFU.RCP R9, R2 ;  /* 0x0000000200097308 */ /* 0x000e240000001000 */
[----:B0-----:R-:W-:-:S04]  /*0bd0*/  FFMA R0, R9, R2, -1 ;  /* 0xbf80000009007423 */ /* 0x001fc80000000002 */
[----:B------:R-:W-:-:S04]  /*0be0*/  FADD.FTZ R0, -R0, -RZ ;  /* 0x800000ff00007221 */ /* 0x000fc80000010100 */
[----:B------:R-:W-:-:S07]  /*0bf0*/  FFMA R0, R9, R0, R9 ;  /* 0x0000000009007223 */ /* 0x000fce0000000009 */
.L_x_14:
[----:B------:R-:W-:Y:S05]  /*0c00*/  BSYNC.RECONVERGENT B0 ;  /* 0x0000000000007941 */ /* 0x000fea0003800200 */
.L_x_12:
[----:B------:R-:W0:Y:S01]  /*0c10*/  LDC.64 R14, c[0x0][0x3b0] ;  /* 0x0000ec00ff0e7b82 */ /* 0x000e220000000a00 */
[C---:B------:R-:W-:Y:S01]  /*0c20*/  FMUL R17, R0.reuse, R4 ;  /* 0x0000000400117220 */ /* 0x040fe20000400000 */
[C---:B------:R-:W-:Y:S01]  /*0c30*/  FMUL R19, R0.reuse, R5 ;  /* 0x0000000500137220 */ /* 0x040fe20000400000 */
[C---:B------:R-:W-:Y:S01]  /*0c40*/  FMUL R7, R0.reuse, R7 ;  /* 0x0000000700077220 */ /* 0x040fe20000400000 */
[----:B------:R-:W-:-:S04]  /*0c50*/  FMUL R21, R0, R6 ;  /* 0x0000000600157220 */ /* 0x000fc80000400000 */
[----:B------:R-:W1:Y:S08]  /*0c60*/  LDC.64 R12, c[0x0][0x3b8] ;  /* 0x0000ee00ff0c7b82 */ /* 0x000e700000000a00 */
[----:B------:R-:W2:Y:S08]  /*0c70*/  LDC.64 R10, c[0x0][0x3c0] ;  /* 0x0000f000ff0a7b82 */ /* 0x000eb00000000a00 */
[----:B------:R-:W3:Y:S01]  /*0c80*/  LDC.64 R8, c[0x0][0x3c8] ;  /* 0x0000f200ff087b82 */ /* 0x000ee20000000a00 */
[----:B0-----:R-:W-:-:S05]  /*0c90*/  IMAD.WIDE R4, R3, 0x4, R14 ;  /* 0x0000000403047825 */ /* 0x001fca00078e020e */
[----:B------:R-:W-:Y:S01]  /*0ca0*/  STG.E desc[UR4][R4.64], R7 ;  /* 0x0000000704007986 */ /* 0x000fe2000c101904 */
[----:B-1----:R-:W-:-:S05]  /*0cb0*/  IMAD.WIDE R12, R3, 0x4, R12 ;  /* 0x00000004030c7825 */ /* 0x002fca00078e020c */
[----:B------:R-:W-:Y:S01]  /*0cc0*/  STG.E desc[UR4][R12.64], R17 ;  /* 0x000000110c007986 */ /* 0x000fe2000c101904 */
[----:B--2---:R-:W-:-:S05]  /*0cd0*/  IMAD.WIDE R10, R3, 0x4, R10 ;  /* 0x00000004030a7825 */ /* 0x004fca00078e020a */
[----:B------:R-:W-:Y:S01]  /*0ce0*/  STG.E desc[UR4][R10.64], R19 ;  /* 0x000000130a007986 */ /* 0x000fe2000c101904 */
[----:B---3--:R-:W-:-:S05]  /*0cf0*/  IMAD.WIDE R8, R3, 0x4, R8 ;  /* 0x0000000403087825 */ /* 0x008fca00078e0208 */
[----:B------:R-:W-:Y:S01]  /*0d00*/  STG.E desc[UR4][R8.64], R21 ;  /* 0x0000001508007986 */ /* 0x000fe2000c101904 */
[----:B------:R-:W-:Y:S05]  /*0d10*/  EXIT ;  /* 0x000000000000794d */ /* 0x000fea0003800000 */
        .weak           $__internal_0_$__cuda_sm20_rcp_rn_f32_slowpath
        .type           $__internal_0_$__cuda_sm20_rcp_rn_f32_slowpath,@function
        .size           $__internal_0_$__cuda_sm20_rcp_rn_f32_slowpath,(.L_x_77 - $__internal_0_$__cuda_sm20_rcp_rn_f32_slowpath)
$__internal_0_$__cuda_sm20_rcp_rn_f32_slowpath:
[----:B------:R-:W-:Y:S01]  /*0d20*/  SHF.L.U32 R0, R2, 0x1, RZ ;  /* 0x0000000102007819 */ /* 0x000fe200000006ff */
[----:B------:R-:W-:Y:S03]  /*0d30*/  BSSY.RECONVERGENT B1, `(.L_x_15) ;  /* 0x0000030000017945 */ /* 0x000fe60003800200 */
[----:B------:R-:W-:-:S04]  /*0d40*/  SHF.R.U32.HI R13, RZ, 0x18, R0 ;  /* 0x00000018ff0d7819 */ /* 0x000fc80000011600 */
[----:B------:R-:W-:-:S13]  /*0d50*/  ISETP.NE.U32.AND P0, PT, R13, RZ, PT ;  /* 0x000000ff0d00720c */ /* 0x000fda0003f05070 */
[----:B------:R-:W-:Y:S05]  /*0d60*/  @P0 BRA `(.L_x_16) ;  /* 0x0000000000280947 */ /* 0x000fea0003800000 */
[----:B------:R-:W-:-:S04]  /*0d70*/  SHF.L.U32 R0, R2, 0x1, RZ ;  /* 0x0000000102007819 */ /* 0x000fc800000006ff */
[----:B------:R-:W-:-:S13]  /*0d80*/  ISETP.NE.AND P0, PT, R0, RZ, PT ;  /* 0x000000ff0000720c */ /* 0x000fda0003f05270 */
[----:B------:R-:W-:Y:S01]  /*0d90*/  @P0 FFMA R10, R2, 1.84467440737095516160e+19, RZ ;  /* 0x5f800000020a0823 */ /* 0x000fe200000000ff */
[----:B------:R-:W-:Y:S08]  /*0da0*/  @!P0 MUFU.RCP R9, R2 ;  /* 0x0000000200098308 */ /* 0x000ff00000001000 */
[----:B------:R-:W0:Y:S02]  /*0db0*/  @P0 MUFU.RCP R11, R10 ;  /* 0x0000000a000b0308 */ /* 0x000e240000001000 */
[----:B0-----:R-:W-:-:S04]  /*0dc0*/  @P0 FFMA R0, R10, R11, -1 ;  /* 0xbf8000000a000423 */ /* 0x001fc8000000000b */
[----:B------:R-:W-:-:S04]  /*0dd0*/  @P0 FADD.FTZ R0, -R0, -RZ ;  /* 0x800000ff00000221 */ /* 0x000fc80000010100 */
[----:B------:R-:W-:-:S04]  /*0de0*/  @P0 FFMA R0, R11, R0, R11 ;  /* 0x000000000b000223 */ /* 0x000fc8000000000b */
[----:B------:R-:W-:Y:S01]  /*0df0*/  @P0 FFMA R9, R0, 1.84467440737095516160e+19, RZ ;  /* 0x5f80000000090823 */ /* 0x000fe200000000ff */
[----:B------:R-:W-:Y:S06]  /*0e00*/  BRA `(.L_x_17) ;  /* 0x0000000000887947 */ /* 0x000fec0003800000 */
.L_x_16:
[----:B------:R-:W-:-:S04]  /*0e10*/  IADD3 R15, PT, PT, R13, -0xfd, RZ ;  /* 0xffffff030d0f7810 */ /* 0x000fc80007ffe0ff */
[----:B------:R-:W-:-:S13]  /*0e20*/  ISETP.GT.U32.AND P0, PT, R15, 0x1, PT ;  /* 0x000000010f00780c */ /* 0x000fda0003f04070 */
[----:B------:R-:W-:Y:S05]  /*0e30*/  @P0 BRA `(.L_x_18) ;  /* 0x0000000000780947 */ /* 0x000fea0003800000 */
[----:B------:R-:W-:Y:S01]  /*0e40*/  LOP3.LUT R0, R2, 0x7fffff, RZ, 0xc0, !PT ;  /* 0x007fffff02007812 */ /* 0x000fe200078ec0ff */
[----:B------:R-:W-:-:S03]  /*0e50*/  HFMA2 R12, -RZ, RZ, 0, 1.78813934326171875e-07 ;  /* 0x00000003ff0c7431 */ /* 0x000fc600000001ff */
[----:B------:R-:W-:-:S04]  /*0e60*/  LOP3.LUT R0, R0, 0x3f800000, RZ, 0xfc, !PT ;  /* 0x3f80000000007812 */ /* 0x000fc800078efcff */
[----:B------:R-:W0:Y:S01]  /*0e70*/  MUFU.RCP R9, R0 ;  /* 0x0000000000097308 */ /* 0x000e220000001000 */
[----:B------:R-:W-:Y:S01]  /*0e80*/  SHF.L.U32 R12, R12, R15, RZ ;  /* 0x0000000f0c0c7219 */ /* 0x000fe200000006ff */
[----:B0-----:R-:W-:-:S04]  /*0e90*/  FFMA R10, R0, R9, -1 ;  /* 0xbf800000000a7423 */ /* 0x001fc80000000009 */
[----:B------:R-:W-:-:S04]  /*0ea0*/  FADD.FTZ R10, -R10, -RZ ;  /* 0x800000ff0a0a7221 */ /* 0x000fc80000010100 */
[CCC-:B------:R-:W-:Y:S01]  /*0eb0*/  FFMA.RM R11, R9.reuse, R10.reuse, R9.reuse ;  /* 0x0000000a090b7223 */ /* 0x1c0fe20000004009 */
[----:B------:R-:W-:-:S04]  /*0ec0*/  FFMA.RP R10, R9, R10, R9 ;  /* 0x0000000a090a7223 */ /* 0x000fc80000008009 */
[C---:B------:R-:W-:Y:S02]  /*0ed0*/  LOP3.LUT R9, R11.reuse, 0x7fffff, RZ, 0xc0, !PT ;  /* 0x007fffff0b097812 */ /* 0x040fe400078ec0ff */
[----:B------:R-:W-:Y:S02]  /*0ee0*/  FSETP.NEU.FTZ.AND P0, PT, R11, R10, PT ;  /* 0x0000000a0b00720b */ /* 0x000fe40003f1d000 */
[----:B------:R-:W-:Y:S02]  /*0ef0*/  LOP3.LUT R9, R9, 0x800000, RZ, 0xfc, !PT ;  /* 0x0080000009097812 */ /* 0x000fe400078efcff */
[----:B------:R-:W-:Y:S02]  /*0f00*/  SEL R10, RZ, 0xffffffff, !P0 ;  /* 0xffffffffff0a7807 */ /* 0x000fe40004000000 */
[----:B------:R-:W-:Y:S02]  /*0f10*/  LOP3.LUT R12, R12, R9, RZ, 0xc0, !PT ;  /* 0x000000090c0c7212 */ /* 0x000fe400078ec0ff */
[----:B------:R-:W-:-:S02]  /*0f20*/  IADD3 R10, PT, PT, -R10, RZ, RZ ;  /* 0x000000ff0a0a7210 */ /* 0x000fc40007ffe1ff */
[-C--:B------:R-:W-:Y:S02]  /*0f30*/  SHF.R.U32.HI R12, RZ, R15.reuse, R12 ;  /* 0x0000000fff0c7219 */ /* 0x080fe4000001160c */
[----:B------:R-:W-:Y:S02]  /*0f40*/  LOP3.LUT P1, RZ, R10, R15, R9, 0xf8, !PT ;  /* 0x0000000f0aff7212 */ /* 0x000fe4000782f809 */
[C---:B------:R-:W-:Y:S02]  /*0f50*/  LOP3.LUT P0, RZ, R12.reuse, 0x1, RZ, 0xc0, !PT ;  /* 0x000000010cff7812 */ /* 0x040fe4000780c0ff */
[----:B------:R-:W-:-:S04]  /*0f60*/  LOP3.LUT P2, RZ, R12, 0x2, RZ, 0xc0, !PT ;  /* 0x000000020cff7812 */ /* 0x000fc8000784c0ff */
[----:B------:R-:W-:Y:S02]  /*0f70*/  PLOP3.LUT P0, PT, P0, P1, P2, 0xe0, 0x0 ;  /* 0x000000000000781c */ /* 0x000fe40000703c20 */
[----:B------:R-:W-:Y:S02]  /*0f80*/  LOP3.LUT P1, RZ, R2, 0x7fffff, RZ, 0xc0, !PT ;  /* 0x007fffff02ff7812 */ /* 0x000fe4000782c0ff */
[----:B------:R-:W-:-:S04]  /*0f90*/  SEL R0, RZ, 0x1, !P0 ;  /* 0x00000001ff007807 */ /* 0x000fc80004000000 */
[----:B------:R-:W-:-:S04]  /*0fa0*/  IADD3 R0, PT, PT, -R0, RZ, RZ ;  /* 0x000000ff00007210 */ /* 0x000fc80007ffe1ff */
[----:B------:R-:W-:Y:S02]  /*0fb0*/  ISETP.GE.AND P0, PT, R0, RZ, PT ;  /* 0x000000ff0000720c */ /* 0x000fe40003f06270 */
[----:B------:R-:W-:-:S04]  /*0fc0*/  IADD3 R0, PT, PT, R13, -0xfc, RZ ;  /* 0xffffff040d007810 */ /* 0x000fc80007ffe0ff */
[----:B------:R-:W-:-:S07]  /*0fd0*/  SHF.R.U32.HI R9, RZ, R0, R9 ;  /* 0x00000000ff097219 */ /* 0x000fce0000011609 */
[----:B------:R-:W-:-:S04]  /*0fe0*/  @!P0 IADD3 R9, PT, PT, R9, 0x1, RZ ;  /* 0x0000000109098810 */ /* 0x000fc80007ffe0ff */
[----:B------:R-:W-:-:S04]  /*0ff0*/  @!P1 SHF.L.U32 R9, R9, 0x1, RZ ;  /* 0x0000000109099819 */ /* 0x000fc800000006ff */
[----:B------:R-:W-:Y:S01]  /*1000*/  LOP3.LUT R9, R9, 0x80000000, R2, 0xf8, !PT ;  /* 0x8000000009097812 */ /* 0x000fe200078ef802 */
[----:B------:R-:W-:Y:S06]  /*1010*/  BRA `(.L_x_17) ;  /* 0x0000000000047947 */ /* 0x000fec0003800000 */
.L_x_18:
[----:B------:R0:W1:Y:S02]  /*1020*/  MUFU.RCP R9, R2 ;  /* 0x0000000200097308 */ /* 0x0000640000001000 */
.L_x_17:
[----:B------:R-:W-:Y:S05]  /*1030*/  BSYNC.RECONVERGENT B1 ;  /* 0x0000000000017941 */ /* 0x000fea0003800200 */
.L_x_15:
[----:B-1----:R-:W-:Y:S01]  /*1040*/  MOV R0, R9 ;  /* 0x0000000900007202 */ /* 0x002fe20000000f00 */
[----:B------:R-:W-:-:S04]  /*1050*/  HFMA2 R9, -RZ, RZ, 0, 0 ;  /* 0x00000000ff097431 */ /* 0x000fc800000001ff */
[----:B0-----:R-:W-:Y:S05]  /*1060*/  RET.REL.NODEC R8 `(_Z19smoothGaussianFusedPfS_S_S_PKiS1_S_S_S_S_iff) ;  /* 0xffffffec08e47950 */ /* 0x001fea0003c3ffff */
.L_x_19:
[----:B------:R-:W-:-:S00]  /*1070*/  BRA `(.L_x_19) ;  /* 0xfffffffc00fc7947 */ /* 0x000fc0000383ffff */
[----:B------:R-:W-:-:S00]  /*1080*/  NOP ;  /* 0x0000000000007918 */ /* 0x000fc00000000000 */
[----:B------:R-:W-:-:S00]  /*1090*/  NOP ;  /* 0x0000000000007918 */ /* 0x000fc00000000000 */
[----:B------:R-:W-:-:S00]  /*10a0*/  NOP ;  /* 0x0000000000007918 */ /* 0x000fc00000000000 */
[----:B------:R-:W-:-:S00]  /*10b0*/  NOP ;  /* 0x0000000000007918 */ /* 0x000fc00000000000 */
[----:B------:R-:W-:-:S00]  /*10c0*/  NOP ;  /* 0x0000000000007918 */ /* 0x000fc00000000000 */
[----:B------:R-:W-:-:S00]  /*10d0*/  NOP ;  /* 0x0000000000007918 */ /* 0x000fc00000000000 */
[----:B------:R-:W-:-:S00]  /*10e0*/  NOP ;  /* 0x0000000000007918 */ /* 0x000fc00000000000 */
[----:B------:R-:W-:-:S00]  /*10f0*/  NOP ;  /* 0x0000000000007918 */ /* 0x000fc00000000000 */
.L_x_77:


//--------------------- .text._Z30smoothMultiVariableFusedSharedPfS_S_S_PKiS1_S_S_S_S_i --------------------------
	.section	.text._Z30smoothMultiVariableFusedSharedPfS_S_S_PKiS1_S_S_S_S_i,"ax",@progbits
	.align	128
        .global         _Z30smoothMultiVariableFusedSharedPfS_S_S_PKiS1_S_S_S_S_i
        .type           _Z30smoothMultiVariableFusedSharedPfS_S_S_PKiS1_S_S_S_S_i,@function
        .size           _Z30smoothMultiVariableFusedSharedPfS_S_S_PKiS1_S_S_S_S_i,(.L_x_78 - _Z30smoothMultiVariableFusedSharedPfS_S_S_PKiS1_S_S_S_S_i)
        .other          _Z30smoothMultiVariableFusedSharedPfS_S_S_PKiS1_S_S_S_S_i,@"STO_CUDA_ENTRY STV_DEFAULT"
_Z30smoothMultiVariableFusedSharedPfS_S_S_PKiS1_S_S_S_S_i:
.text._Z30smoothMultiVariableFusedSharedPfS_S_S_PKiS1_S_S_S_S_i:
[----:B------:R-:W-:Y:S01]  /*0000*/  LDC R1, c[0x0][0x37c] ;  /* 0x0000df00ff017b82 */ /* 0x000fe20000000800 */
[----:B------:R-:W0:Y:S07]  /*0010*/  S2R R12, SR_TID.X ;  /* 0x00000000000c7919 */ /* 0x000e2e0000002100 */
[----:B------:R-:W1:Y:S01]  /*0020*/  S2UR UR4, SR_CTAID.X ;  /* 0x00000000000479c3 */ /* 0x000e620000002500 */
[----:B------:R-:W1:Y:S01]  /*0030*/  LDCU UR7, c[0x0][0x360] ;  /* 0x00006c00ff0777ac */ /* 0x000e620008000800 */
[----:B------:R-:W2:Y:S06]  /*0040*/  LDCU.64 UR8, c[0x0][0x358] ;  /* 0x00006b00ff0877ac */ /* 0x000eac0008000a00 */
[----:B------:R-:W3:Y:S08]  /*0050*/  LDC R0, c[0x0][0x3d0] ;  /* 0x0000f400ff007b82 */ /* 0x000ef00000000800 */
[----:B------:R-:W4:Y:S08]  /*0060*/  LDC.64 R4, c[0x0][0x380] ;  /* 0x0000e000ff047b82 */ /* 0x000f300000000a00 */
[----:B------:R-:W5:Y:S01]  /*0070*/  LDC.64 R6, c[0x0][0x388] ;  /* 0x0000e200ff067b82 */ /* 0x000f620000000a00 */
[----:B-1----:R-:W-:-:S06]  /*0080*/  UIMAD UR4, UR4, UR7, URZ ;  /* 0x00000007040472a4 */ /* 0x002fcc000f8e02ff */
[----:B0-----:R-:W-:Y:S01]  /*0090*/  IADD3 R3, PT, PT, R12, UR4, RZ ;  /* 0x000000040c037c10 */ /* 0x001fe2000fffe0ff */
[----:B------:R-:W0:Y:S03]  /*00a0*/  LDC.64 R8, c[0x0][0x390] ;  /* 0x0000e400ff087b82 */ /* 0x000e260000000a00 */
[----:B---3--:R-:W-:-:S05]  /*00b0*/  ISETP.GE.AND P0, PT, R3, R0, PT ;  /* 0x000000000300720c */ /* 0x008fca0003f06270 */
[----:B------:R-:W1:Y:S08]  /*00c0*/  LDC.64 R10, c[0x0][0x398] ;  /* 0x0000e600ff0a7b82 */ /* 0x000e700000000a00 */
[----:B----4-:R-:W-:-:S04]  /*00d0*/  @!P0 IMAD.WIDE R4, R3, 0x4, R4 ;  /* 0x0000000403048825 */ /* 0x010fc800078e0204 */
[C---:B-----5:R-:W-:Y:S02]  /*00e0*/  @!P0 IMAD.WIDE R6, R3.reuse, 0x4, R6 ;  /* 0x0000000403068825 */ /* 0x060fe400078e0206 */
[----:B--2---:R-:W2:Y:S02]  /*00f0*/  @!P0 LDG.E.CONSTANT R5, desc[UR8][R4.64] ;  /* 0x0000000804058981 */ /* 0x004ea4000c1e9900 */
[C---:B0-----:R-:W-:Y:S02]  /*0100*/  @!P0 IMAD.WIDE R8, R3.reuse, 0x4, R8 ;  /* 0x0000000403088825 */ /* 0x041fe400078e0208 */
[----:B------:R-:W3:Y:S04]  /*0110*/  @!P0 LDG.E.CONSTANT R7, desc[UR8][R6.64] ;  /* 0x0000000806078981 */ /* 0x000ee8000c1e9900 */
[----:B------:R-:W4:Y:S01]  /*0120*/  @!P0 LDG.E.CONSTANT R9, desc[UR8][R8.64] ;  /* 0x0000000808098981 */ /* 0x000f22000c1e9900 */
[----:B-1----:R-:W-:-:S06]  /*0130*/  @!P0 IMAD.WIDE R10, R3, 0x4, R10 ;  /* 0x00000004030a8825 */ /* 0x002fcc00078e020a */
[----:B------:R-:W5:Y:S01]  /*0140*/  @!P0 LDG.E.CONSTANT R11, desc[UR8][R10.64] ;  /* 0x000000080a0b8981 */ /* 0x000f62000c1e9900 */
[----:B------:R-:W0:Y:S01]  /*0150*/  S2UR UR6, SR_CgaCtaId ;  /* 0x00000000000679c3 */ /* 0x000e220000008800 */
[----:B------:R-:W-:Y:S02]  /*0160*/  UMOV UR5, 0x400 ;  /* 0x0000040000057882 */ /* 0x000fe40000000000 */
[----:B0-----:R-:W-:-:S06]  /*0170*/  ULEA UR5, UR6, UR5, 0x18 ;  /* 0x0000000506057291 */ /* 0x001fcc000f8ec0ff */
[----:B------:R-:W-:-:S05]  /*0180*/  LEA R12, R12, UR5, 0x2 ;  /* 0x000000050c0c7c11 */ /* 0x000fca000f8e10ff */
[----:B--2---:R0:W-:Y:S04]  /*0190*/  @!P0 STS [R12], R5 ;  /* 0x000000050c008388 */ /* 0x0041e80000000800 */
[----:B---3--:R0:W-:Y:S04]  /*01a0*/  @!P0 STS [R12+0x400], R7 ;  /* 0x000400070c008388 */ /* 0x0081e80000000800 */
[----:B----4-:R0:W-:Y:S04]  /*01b0*/  @!P0 STS [R12+0x800], R9 ;  /* 0x000800090c008388 */ /* 0x0101e80000000800 */
[----:B-----5:R0:W-:Y:S01]  /*01c0*/  @!P0 STS [R12+0xc00], R11 ;  /* 0x000c000b0c008388 */ /* 0x0201e20000000800 */
[----:B------:R-:W-:Y:S06]  /*01d0*/  BAR.SYNC.DEFER_BLOCKING 0x0 ;  /* 0x0000000000007b1d */ /* 0x000fec0000010000 */
[----:B------:R-:W-:Y:S05]  /*01e0*/  @P0 EXIT ;  /* 0x000000000000094d */ /* 0x000fea0003800000 */
[----:B0-----:R-:W0:Y:S01]  /*01f0*/  LDC.64 R10, c[0x0][0x3a8] ;  /* 0x0000ea00ff0a7b82 */ /* 0x001e220000000a00 */
[----:B------:R1:W2:Y:S04]  /*0200*/  LDS R4, [R12+0xc00] ;  /* 0x000c00000c047984 */ /* 0x0002a80000000800 */
[----:B------:R1:W3:Y:S04]  /*0210*/  LDS R5, [R12+0x800] ;  /* 0x000800000c057984 */ /* 0x0002e80000000800 */
[----:B------:R1:W4:Y:S04]  /*0220*/  LDS R6, [R12+0x400] ;  /* 0x000400000c067984 */ /* 0x0003280000000800 */
[----:B------:R1:W1:Y:S01]  /*0230*/  LDS R7, [R12] ;  /* 0x000000000c077984 */ /* 0x0002620000000800 */
[----:B0-----:R-:W-:-:S05]  /*0240*/  IMAD.WIDE R10, R3, 0x4, R10 ;  /* 0x00000004030a7825 */ /* 0x001fca00078e020a */
[----:B------:R-:W5:Y:S01]  /*0250*/  LDG.E.CONSTANT R2, desc[UR8][R10.64] ;  /* 0x000000080a027981 */ /* 0x000f62000c1e9900 */
[----:B------:R-:W-:Y:S01]  /*0260*/  BSSY.RECONVERGENT B0, `(.L_x_20) ;  /* 0x0000025000007945 */ /* 0x000fe20003800200 */
[----:B------:R-:W-:Y:S01]  /*0270*/  HFMA2 R8, -RZ, RZ, 0, 5.9604644775390625e-08 ;  /* 0x00000001ff087431 */ /* 0x000fe200000001ff */
[----:B-----5:R-:W-:-:S13]  /*0280*/  ISETP.GE.AND P0, PT, R2, 0x1, PT ;  /* 0x000000010200780c */ /* 0x020fda0003f06270 */
[----:B-1234-:R-:W-:Y:S05]  /*0290*/  @!P0 BRA `(.L_x_21) ;  /* 0x0000000000848947 */ /* 0x01efea0003800000 */
[----:B------:R-:W0:Y:S02]  /*02a0*/  LDC.64 R10, c[0x0][0x3a0] ;  /* 0x0000e800ff0a7b82 */ /* 0x000e240000000a00 */
[----:B0-----:R-:W-:-:S05]  /*02b0*/  IMAD.WIDE R10, R3, 0x4, R10 ;  /* 0x00000004030a7825 */ /* 0x001fca00078e020a */
[----:B------:R-:W2:Y:S02]  /*02c0*/  LDG.E.CONSTANT R17, desc[UR8][R10.64] ;  /* 0x000000080a117981 */ /* 0x000ea4000c1e9900 */
[----:B--2---:R-:W-:-:S04]  /*02d0*/  ISETP.GE.AND P0, PT, R17, R0, PT ;  /* 0x000000001100720c */ /* 0x004fc80003f06270 */
[----:B------:R-:W-:-:S13]  /*02e0*/  ISETP.LT.OR P0, PT, R17, RZ, P0 ;  /* 0x000000ff1100720c */ /* 0x000fda0000701670 */
[----:B------:R-:W-:Y:S05]  /*02f0*/  @P0 BRA `(.L_x_21) ;  /* 0x00000000006c0947 */ /* 0x000fea0003800000 */
[----:B------:R-:W-:Y:S01]  /*0300*/  IADD3 R8, PT, PT, R17, -UR4, RZ ;  /* 0x8000000411087c10 */ /* 0x000fe2000fffe0ff */
[----:B------:R-:W-:Y:S03]  /*0310*/  BSSY.RECONVERGENT B1, `(.L_x_22) ;  /* 0x0000014000017945 */ /* 0x000fe60003800200 */
[----:B------:R-:W-:-:S13]  /*0320*/  ISETP.GE.U32.AND P0, PT, R8, UR7, PT ;  /* 0x0000000708007c0c */ /* 0x000fda000bf06070 */
[----:B------:R-:W-:-:S05]  /*0330*/  @!P0 LEA R8, R8, UR5, 0x2 ;  /* 0x0000000508088c11 */ /* 0x000fca000f8e10ff */
[----:B------:R0:W1:Y:S04]  /*0340*/  @!P0 LDS R10, [R8] ;  /* 0x00000000080a8984 */ /* 0x0000680000000800 */
[----:B------:R0:W2:Y:S04]  /*0350*/  @!P0 LDS R13, [R8+0x400] ;  /* 0x00040000080d8984 */ /* 0x0000a80000000800 */
[----:B------:R0:W3:Y:S04]  /*0360*/  @!P0 LDS R14, [R8+0x800] ;  /* 0x00080000080e8984 */ /* 0x0000e80000000800 */
[----:B------:R0:W4:Y:S01]  /*0370*/  @!P0 LDS R9, [R8+0xc00] ;  /* 0x000c000008098984 */ /* 0x0001220000000800 */
[----:B------:R-:W-:Y:S05]  /*0380*/  @!P0 BRA `(.L_x_23) ;  /* 0x0000000000308947 */ /* 0x000fea0003800000 */
[----:B-1----:R-:W1:Y:S08]  /*0390*/  LDC.64 R10, c[0x0][0x380] ;  /* 0x0000e000ff0a7b82 */ /* 0x002e700000000a00 */
[----:B--2---:R-:W2:Y:S08]  /*03a0*/  LDC.64 R12, c[0x0][0x388] ;  /* 0x0000e200ff0c7b82 */ /* 0x004eb00000000a00 */
[----:B---3--:R-:W3:Y:S08]  /*03b0*/  LDC.64 R14, c[0x0][0x390] ;  /* 0x0000e400ff0e7b82 */ /* 0x008ef00000000a00 */
[----:B0---4-:R-:W0:Y:S01]  /*03c0*/  LDC.64 R8, c[0x0][0x398] ;  /* 0x0000e600ff087b82 */ /* 0x011e220000000a00 */
[----:B-1----:R-:W-:-:S06]  /*03d0*/  IMAD.WIDE.U32 R10, R17, 0x4, R10 ;  /* 0x00000004110a7825 */ /* 0x002fcc00078e000a */
[----:B------:R1:W5:Y:S01]  /*03e0*/  LDG.E.CONSTANT R10, desc[UR8][R10.64] ;  /* 0x000000080a0a7981 */ /* 0x000362000c1e9900 */
[----:B--2---:R-:W-:-:S06]  /*03f0*/  IMAD.WIDE.U32 R12, R17, 0x4, R12 ;  /* 0x00000004110c7825 */ /* 0x004fcc00078e000c */
[----:B------:R1:W5:Y:S01]  /*0400*/  LDG.E.CONSTANT R13, desc[UR8][R12.64] ;  /* 0x000000080c0d7981 */ /* 0x000362000c1e9900 */
[----:B---3--:R-:W-:-:S06]  /*0410*/  IMAD.WIDE.U32 R14, R17, 0x4, R14 ;  /* 0x00000004110e7825 */ /* 0x008fcc00078e000e */
[----:B------:R1:W5:Y:S01]  /*0420*/  LDG.E.CONSTANT R14, desc[UR8][R14.64] ;  /* 0x000000080e0e7981 */ /* 0x000362000c1e9900 */
[----:B0-----:R-:W-:-:S06]  /*0430*/  IMAD.WIDE.U32 R8, R17, 0x4, R8 ;  /* 0x0000000411087825 */ /* 0x001fcc00078e0008 */
[----:B------:R1:W5:Y:S02]  /*0440*/  LDG.E.CONSTANT R9, desc[UR8][R8.64] ;  /* 0x0000000808097981 */ /* 0x000364000c1e9900 */
.L_x_23:
[----:B------:R-:W-:Y:S05]  /*0450*/  BSYNC.RECONVERGENT B1 ;  /* 0x0000000000017941 */ /* 0x000fea0003800200 */
.L_x_22:
[----:B-1---5:R-:W-:Y:S01]  /*0460*/  FADD R7, R7, R10 ;  /* 0x0000000a07077221 */ /* 0x022fe20000000000 */
[----:B--2---:R-:W-:Y:S01]  /*0470*/  FADD R6, R6, R13 ;  /* 0x0000000d06067221 */ /* 0x004fe20000000000 */
[----:B---3--:R-:W-:Y:S01]  /*0480*/  FADD R5, R5, R14 ;  /* 0x0000000e05057221 */ /* 0x008fe20000000000 */
[----:B----4-:R-:W-:Y:S01]  /*0490*/  FADD R4, R4, R9 ;  /* 0x0000000904047221 */ /* 0x010fe20000000000 */
[----:B0-----:R-:W-:-:S07]  /*04a0*/  MOV R8, 0x2 ;  /* 0x0000000200087802 */ /* 0x001fce0000000f00 */
.L_x_21:
[----:B------:R-:W-:Y:S05]  /*04b0*/  BSYNC.RECONVERGENT B0 ;  /* 0x0000000000007941 */ /* 0x000fea0003800200 */
.L_x_20:
[----:B------:R-:W-:Y:S01]  /*04c0*/  ISETP.GE.AND P0, PT, R2, 0x2, PT ;  /* 0x000000020200780c */ /* 0x000fe20003f06270 */
[----:B------:R-:W-:-:S12]  /*04d0*/  BSSY.RECONVERGENT B0, `(.L_x_24) ;  /* 0x0000025000007945 */ /* 0x000fd80003800200 */
        /* <DEDUP_REMOVED lines=11> */
[----:B------:R-:W-:Y:S05]  /*0590*/  @!P0 BRA `(.L_x_27) ;  /* 0x0000000000348947 */ /* 0x000fea0003800000 */
[----:B------:R-:W0:Y:S08]  /*05a0*/  LDC.64 R12, c[0x0][0x380] ;  /* 0x0000e000ff0c7b82 */ /* 0x000e300000000a00 */
[----:B------:R-:W1:Y:S08]  /*05b0*/  LDC.64 R16, c[0x0][0x388] ;  /* 0x0000e200ff107b82 */ /* 0x000e700000000a00 */
[----:B------:R-:W2:Y:S08]  /*05c0*/  LDC.64 R14, c[0x0][0x390] ;  /* 0x0000e400ff0e7b82 */ /* 0x000eb00000000a00 */
[----:B------:R-:W3:Y:S01]  /*05d0*/  LDC.64 R10, c[0x0][0x398] ;  /* 0x0000e600ff0a7b82 */ /* 0x000ee20000000a00 */
[----:B0-----:R-:W-:-:S06]  /*05e0*/  IMAD.WIDE.U32 R12, R9, 0x4, R12 ;  /* 0x00000004090c7825 */ /* 0x001fcc00078e000c */
[----:B------:R0:W5:Y:S01]  /*05f0*/  LDG.E.CONSTANT R12, desc[UR8][R12.64] ;  /* 0x000000080c0c7981 */ /* 0x000162000c1e9900 */
[----:B-1----:R-:W-:-:S06]  /*0600*/  IMAD.WIDE.U32 R16, R9, 0x4, R16 ;  /* 0x0000000409107825 */ /* 0x002fcc00078e0010 */
[----:B------:R0:W5:Y:S01]  /*0610*/  LDG.E.CONSTANT R17, desc[UR8][R16.64] ;  /* 0x0000000810117981 */ /* 0x000162000c1e9900 */
[----:B--2---:R-:W-:-:S06]  /*0620*/  IMAD.WIDE.U32 R14, R9, 0x4, R14 ;  /* 0x00000004090e7825 */ /* 0x004fcc00078e000e */
[----:B------:R0:W5:Y:S01]  /*0630*/  LDG.E.CONSTANT R14, desc[UR8][R14.64] ;  /* 0x000000080e0e7981 */ /* 0x000162000c1e9900 */
[----:B---3--:R-:W-:-:S06]  /*0640*/  IMAD.WIDE.U32 R10, R9, 0x4, R10 ;  /* 0x00000004090a7825 */ /* 0x008fcc00078e000a */
[----:B------:R0:W5:Y:S01]  /*0650*/  LDG.E.CONSTANT R11, desc[UR8][R10.64] ;  /* 0x000000080a0b7981 */ /* 0x000162000c1e9900 */
[----:B------:R-:W-:Y:S05]  /*0660*/  BRA `(.L_x_28) ;  /* 0x0000000000147947 */ /* 0x000fea0003800000 */
.L_x_27:
[----:B------:R-:W-:-:S05]  /*0670*/  LEA R10, R10, UR5, 0x2 ;  /* 0x000000050a0a7c11 */ /* 0x000fca000f8e10ff */
[----:B------:R1:W2:Y:S04]  /*0680*/  LDS R12, [R10] ;  /* 0x000000000a0c7984 */ /* 0x0002a80000000800 */
[----:B------:R1:W3:Y:S04]  /*0690*/  LDS R17, [R10+0x400] ;  /* 0x000400000a117984 */ /* 0x0002e80000000800 */
[----:B------:R1:W4:Y:S04]  /*06a0*/  LDS R14, [R10+0x800] ;  /* 0x000800000a0e7984 */ /* 0x0003280000000800 */
[----:B------:R1:W0:Y:S02]  /*06b0*/  LDS R11, [R10+0xc00] ;  /* 0x000c00000a0b7984 */ /* 0x0002240000000800 */
.L_x_28:
[----:B------:R-:W-:Y:S05]  /*06c0*/  BSYNC.RECONVERGENT B1 ;  /* 0x0000000000017941 */ /* 0x000fea0003800200 */
.L_x_26:
[----:B--2--5:R-:W-:Y:S01]  /*06d0*/  FADD R7, R7, R12 ;  /* 0x0000000c07077221 */ /* 0x024fe20000000000 */
[----:B---3--:R-:W-:Y:S01]  /*06e0*/  FADD R6, R6, R17 ;  /* 0x0000001106067221 */ /* 0x008fe20000000000 */
[----:B----4-:R-:W-:Y:S01]  /*06f0*/  FADD R5, R5, R14 ;  /* 0x0000000e05057221 */ /* 0x010fe20000000000 */
[----:B0-----:R-:W-:Y:S01]  /*0700*/  FADD R4, R4, R11 ;  /* 0x0000000b04047221 */ /* 0x001fe20000000000 */
[----:B------:R-:W-:-:S07]  /*0710*/  IADD3 R8, PT, PT, R8, 0x1, RZ ;  /* 0x0000000108087810 */ /* 0x000fce0007ffe0ff */
.L_x_25:
[----:B------:R-:W-:Y:S05]  /*0720*/  BSYNC.RECONVERGENT B0 ;  /* 0x0000000000007941 */ /* 0x000fea0003800200 */
.L_x_24:
[----:B------:R-:W-:Y:S01]  /*0730*/  ISETP.GE.AND P0, PT, R2, 0x3, PT ;  /* 0x000000030200780c */ /* 0x000fe20003f06270 */
[----:B------:R-:W-:-:S12]  /*0740*/  BSSY.RECONVERGENT B0, `(.L_x_29) ;  /* 0x0000025000007945 */ /* 0x000fd80003800200 */
[----:B------:R-:W-:Y:S05]  /*0750*/  @!P0 BRA `(.L_x_30) ;  /* 0x00000000008c8947 */ /* 0x000fea0003800000 */
[----:B-1----:R-:W0:Y:S01]  /*0760*/  LDC.64 R10, c[0x0][0x3a0] ;  /* 0x0000e800ff0a7b82 */ /* 0x002e220000000a00 */
[----:B------:R-:W-:-:S05]  /*0770*/  LEA R9, R0, R3, 0x1 ;  /* 0x0000000300097211 */ /* 0x000fca00078e08ff */
        /* <DEDUP_REMOVED lines=22> */
.L_x_32:
[----:B------:R-:W-:-:S05]  /*08e0*/  LEA R10, R10, UR5, 0x2 ;  /* 0x000000050a0a7c11 */ /* 0x000fca000f8e10ff */
[----:B------:R1:W2:Y:S04]  /*08f0*/  LDS R12, [R10] ;  /* 0x000000000a0c7984 */ /* 0x0002a80000000800 */
[----:B------:R1:W3:Y:S04]  /*0900*/  LDS R17, [R10+0x400] ;  /* 0x000400000a117984 */ /* 0x0002e80000000800 */
[----:B------:R1:W4:Y:S04]  /*0910*/  LDS R14, [R10+0x800] ;  /* 0x000800000a0e7984 */ /* 0x0003280000000800 */
[----:B------:R1:W0:Y:S02]  /*0920*/  LDS R11, [R10+0xc00] ;  /* 0x000c00000a0b7984 */ /* 0x0002240000000800 */
.L_x_33:
[----:B------:R-:W-:Y:S05]  /*0930*/  BSYNC.RECONVERGENT B1 ;  /* 0x0000000000017941 */ /* 0x000fea0003800200 */
.L_x_31:
[----:B--2--5:R-:W-:Y:S01]  /*0940*/  FADD R7, R7, R12 ;  /* 0x0000000c07077221 */ /* 0x024fe20000000000 */
[----:B---3--:R-:W-:Y:S01]  /*0950*/  FADD R6, R6, R17 ;  /* 0x0000001106067221 */ /* 0x008fe20000000000 */
[----:B----4-:R-:W-:Y:S01]  /*0960*/  FADD R5, R5, R14 ;  /* 0x0000000e05057221 */ /* 0x010fe20000000000 */
[----:B0-----:R-:W-:Y:S01]  /*0970*/  FADD R4, R4, R11 ;  /* 0x0000000b04047221 */ /* 0x001fe20000000000 */
[----:B------:R-:W-:-:S07]  /*0980*/  VIADD R8, R8, 0x1 ;  /* 0x0000000108087836 */ /* 0x000fce0000000000 */
.L_x_30:
[----:B------:R-:W-:Y:S05]  /*0990*/  BSYNC.RECONVERGENT B0 ;  /* 0x0000000000007941 */ /* 0x000fea0003800200 */
.L_x_29:
[----:B------:R-:W-:Y:S01]  /*09a0*/  ISETP.GE.AND P0, PT, R2, 0x4, PT ;  /* 0x000000040200780c */ /* 0x000fe20003f06270 */
[----:B------:R-:W-:-:S12]  /*09b0*/  BSSY.RECONVERGENT B0, `(.L_x_34) ;  /* 0x0000025000007945 */ /* 0x000fd80003800200 */
[----:B------:R-:W-:Y:S05]  /*09c0*/  @!P0 BRA `(.L_x_35) ;  /* 0x00000000008c8947 */ /* 0x000fea0003800000 */
[----:B-1----:R-:W0:Y:S01]  /*09d0*/  LDC.64 R10, c[0x0][0x3a0] ;  /* 0x0000e800ff0a7b82 */ /* 0x002e220000000a00 */
[----:B------:R-:W-:-:S04]  /*09e0*/  IMAD R9, R0, 0x3, R3 ;  /* 0x0000000300097824 */ /* 0x000fc800078e0203 */
        /* <DEDUP_REMOVED lines=22> */
.L_x_37:
[----:B------:R-:W-:-:S05]  /*0b50*/  LEA R10, R10, UR5, 0x2 ;  /* 0x000000050a0a7c11 */ /* 0x000fca000f8e10ff */
[----:B------:R1:W2:Y:S04]  /*0b60*/  LDS R12, [R10] ;  /* 0x000000000a0c7984 */ /* 0x0002a80000000800 */
[----:B------:R1:W3:Y:S04]  /*0b70*/  LDS R17, [R10+0x400] ;  /* 0x000400000a117984 */ /* 0x0002e80000000800 */
[----:B------:R1:W4:Y:S04]  /*0b80*/  LDS R14, [R10+0x800] ;  /* 0x000800000a0e7984 */ /* 0x0003280000000800 */
[----:B------:R1:W0:Y:S02]  /*0b90*/  LDS R11, [R10+0xc00] ;  /* 0x000c00000a0b7984 */ /* 0x0002240000000800 */
.L_x_38:
[----:B------:R-:W-:Y:S05]  /*0ba0*/  BSYNC.RECONVERGENT B1 ;  /* 0x0000000000017941 */ /* 0x000fea0003800200 */
.L_x_36:
[----:B--2--5:R-:W-:Y:S01]  /*0bb0*/  FADD R7, R7, R12 ;  /* 0x0000000c07077221 */ /* 0x024fe20000000000 */
[----:B---3--:R-:W-:Y:S01]  /*0bc0*/  FADD R6, R6, R17 ;  /* 0x0000001106067221 */ /* 0x008fe20000000000 */
[----:B----4-:R-:W-:Y:S01]  /*0bd0*/  FADD R5, R5, R14 ;  /* 0x0000000e05057221 */ /* 0x010fe20000000000 */
[----:B0-----:R-:W-:Y:S01]  /*0be0*/  FADD R4, R4, R11 ;  /* 0x0000000b04047221 */ /* 0x001fe20000000000 */
[----:B------:R-:W-:-:S07]  /*0bf0*/  IADD3 R8, PT, PT, R8, 0x1, RZ ;  /* 0x0000000108087810 */ /* 0x000fce0007ffe0ff */
.L_x_35:
[----:B------:R-:W-:Y:S05]  /*0c00*/  BSYNC.RECONVERGENT B0 ;  /* 0x0000000000007941 */ /* 0x000fea0003800200 */
.L_x_34:
        /* <DEDUP_REMOVED lines=27> */
.L_x_42:
[----:B------:R-:W-:-:S05]  /*0dc0*/  LEA R10, R10, UR5, 0x2 ;  /* 0x000000050a0a7c11 */ /* 0x000fca000f8e10ff */
[----:B------:R1:W2:Y:S04]  /*0dd0*/  LDS R12, [R10] ;  /* 0x000000000a0c7984 */ /* 0x0002a80000000800 */
[----:B------:R1:W3:Y:S04]  /*0de0*/  LDS R17, [R10+0x400] ;  /* 0x000400000a117984 */ /* 0x0002e80000000800 */
[----:B------:R1:W4:Y:S04]  /*0df0*/  LDS R14, [R10+0x800] ;  /* 0x000800000a0e7984 */ /* 0x0003280000000800 */
[----:B------:R1:W0:Y:S02]  /*0e00*/  LDS R11, [R10+0xc00] ;  /* 0x000c00000a0b7984 */ /* 0x0002240000000800 */
.L_x_43:
[----:B------:R-:W-:Y:S05]  /*0e10*/  BSYNC.RECONVERGENT B1 ;  /* 0x0000000000017941 */ /* 0x000fea0003800200 */
.L_x_41:
[----:B--2--5:R-:W-:Y:S01]  /*0e20*/  FADD R7, R7, R12 ;  /* 0x0000000c07077221 */ /* 0x024fe20000000000 */
[----:B---3--:R-:W-:Y:S01]  /*0e30*/  FADD R6, R6, R17 ;  /* 0x0000001106067221 */ /* 0x008fe20000000000 */
[----:B----4-:R-:W-:Y:S01]  /*0e40*/  FADD R5, R5, R14 ;  /* 0x0000000e05057221 */ /* 0x010fe20000000000 */
[----:B0-----:R-:W-:Y:S01]  /*0e50*/  FADD R4, R4, R11 ;  /* 0x0000000b04047221 */ /* 0x001fe20000000000 */
[----:B------:R-:W-:-:S07]  /*0e60*/  IADD3 R8, PT, PT, R8, 0x1, RZ ;  /* 0x0000000108087810 */ /* 0x000fce0007ffe0ff */
.L_x_40:
[----:B------:R-:W-:Y:S05]  /*0e70*/  BSYNC.RECONVERGENT B0 ;  /* 0x0000000000007941 */ /* 0x000fea0003800200 */
.L_x_39:
        /* <DEDUP_REMOVED lines=27> */
.L_x_47:
[----:B------:R-:W-:-:S05]  /*1030*/  LEA R0, R0, UR5, 0x2 ;  /* 0x0000000500007c11 */ /* 0x000fca000f8e10ff */
[----:B------:R1:W2:Y:S04]  /*1040*/  LDS R10, [R0] ;  /* 0x00000000000a7984 */ /* 0x0002a80000000800 */
[----:B------:R1:W3:Y:S04]  /*1050*/  LDS R13, [R0+0x400] ;  /* 0x00040000000d7984 */ /* 0x0002e80000000800 */
[----:B------:R1:W4:Y:S04]  /*1060*/  LDS R14, [R0+0x800] ;  /* 0x00080000000e7984 */ /* 0x0003280000000800 */
[----:B------:R1:W0:Y:S02]  /*1070*/  LDS R17, [R0+0xc00] ;  /* 0x000c000000117984 */ /* 0x0002240000000800 */
.L_x_48:
[----:B------:R-:W-:Y:S05]  /*1080*/  BSYNC.RECONVERGENT B1 ;  /* 0x0000000000017941 */ /* 0x000fea0003800200 */
.L_x_46:
[----:B--2--5:R-:W-:Y:S01]  /*1090*/  FADD R7, R7, R10 ;  /* 0x0000000a07077221 */ /* 0x024fe20000000000 */
[----:B---3--:R-:W-:Y:S01]  /*10a0*/  FADD R6, R6, R13 ;  /* 0x0000000d06067221 */ /* 0x008fe20000000000 */
[----:B----4-:R-:W-:Y:S01]  /*10b0*/  FADD R5, R5, R14 ;  /* 0x0000000e05057221 */ /* 0x010fe20000000000 */
[----:B0-----:R-:W-:Y:S01]  /*10c0*/  FADD R4, R4, R17 ;  /* 0x0000001104047221 */ /* 0x001fe20000000000 */
[----:B------:R-:W-:-:S07]  /*10d0*/  VIADD R8, R8, 0x1 ;  /* 0x0000000108087836 */ /* 0x000fce0000000000 */
.L_x_45:
[----:B------:R-:W-:Y:S05]  /*10e0*/  BSYNC.RECONVERGENT B0 ;  /* 0x0000000000007941 */ /* 0x000fea0003800200 */
.L_x_44:
[----:B------:R-:W-:Y:S01]  /*10f0*/  I2FP.F32.U32 R11, R8 ;  /* 0x00000008000b7245 */ /* 0x000fe20000201000 */
[----:B------:R-:W-:Y:S03]  /*1100*/  BSSY.RECONVERGENT B0, `(.L_x_49) ;  /* 0x000000c000007945 */ /* 0x000fe60003800200 */
[----:B-1----:R-:W-:-:S04]  /*1110*/  IADD3 R0, PT, PT, R11, 0x1800000, RZ ;  /* 0x018000000b007810 */ /* 0x002fc80007ffe0ff */
[----:B------:R-:W-:-:S04]  /*1120*/  LOP3.LUT R0, R0, 0x7f800000, RZ, 0xc0, !PT ;  /* 0x7f80000000007812 */ /* 0x000fc800078ec0ff */
[----:B------:R-:W-:-:S13]  /*1130*/  ISETP.GT.U32.AND P0, PT, R0, 0x1ffffff, PT ;  /* 0x01ffffff0000780c */ /* 0x000fda0003f04070 */
[----:B------:R-:W-:Y:S05]  /*1140*/  @P0 BRA `(.L_x_50) ;  /* 0x00000000000c0947 */ /* 0x000fea0003800000 */
[----:B------:R-:W-:-:S07]  /*1150*/  MOV R8, 0x1170 ;  /* 0x0000117000087802 */ /* 0x000fce0000000f00 */
[----:B------:R-:W-:Y:S05]  /*1160*/  CALL.REL.NOINC `($__internal_1_$__cuda_sm20_rcp_rn_f32_slowpath) ;  /* 0x00000000005c7944 */ /* 0x000fea0003c00000 */
[----:B------:R-:W-:Y:S05]  /*1170*/  BRA `(.L_x_51) ;  /* 0x0000000000107947 */ /* 0x000fea0003800000 */
.L_x_50:
[----:B------:R-:W0:Y:S02]  /*1180*/  MUFU.RCP R0, R11 ;  /* 0x0000000b00007308 */ /* 0x000e240000001000 */
[----:B0-----:R-:W-:-:S04]  /*1190*/  FFMA R2, R11, R0, -1 ;  /* 0xbf8000000b027423 */ /* 0x001fc80000000000 */
[----:B------:R-:W-:-:S04]  /*11a0*/  FADD.FTZ R9, -R2, -RZ ;  /* 0x800000ff02097221 */ /* 0x000fc80000010100 */
[----:B------:R-:W-:-:S07]  /*11b0*/  FFMA R0, R0, R9, R0 ;  /* 0x0000000900007223 */ /* 0x000fce0000000000 */
.L_x_51:
[----:B------:R-:W-:Y:S05]  /*11c0*/  BSYNC.RECONVERGENT B0 ;  /* 0x0000000000007941 */ /* 0x000fea0003800200 */
.L_x_49:
        /* <DEDUP_REMOVED lines=17> */
        .weak           $__internal_1_$__cuda_sm20_rcp_rn_f32_slowpath
        .type           $__internal_1_$__cuda_sm20_rcp_rn_f32_slowpath,@function
        .size           $__internal_1_$__cuda_sm20_rcp_rn_f32_slowpath,(.L_x_78 - $__internal_1_$__cuda_sm20_rcp_rn_f32_slowpath)
$__internal_1_$__cuda_sm20_rcp_rn_f32_slowpath:
[----:B------:R-:W-:Y:S01]  /*12e0*/  SHF.L.U32 R0, R11, 0x1, RZ ;  /* 0x000000010b007819 */ /* 0x000fe200000006ff */
[----:B------:R-:W-:Y:S03]  /*12f0*/  BSSY.RECONVERGENT B1, `(.L_x_52) ;  /* 0x0000031000017945 */ /* 0x000fe60003800200 */
[----:B------:R-:W-:Y:S02]  /*1300*/  SHF.R.U32.HI R13, RZ, 0x18, R0 ;  /* 0x00000018ff0d7819 */ /* 0x000fe40000011600 */
[----:B------:R-:W-:Y:S02]  /*1310*/  MOV R0, R11 ;  /* 0x0000000b00007202 */ /* 0x000fe40000000f00 */
        /* <DEDUP_REMOVED lines=12> */
.L_x_53:
        /* <DEDUP_REMOVED lines=16> */
[----:B------:R-:W-:-:S03]  /*14e0*/  LOP3.LUT R12, R12, R9, RZ, 0xc0, !PT ;  /* 0x000000090c0c7212 */ /* 0x000fc600078ec0ff */
[----:B------:R-:W-:Y:S01]  /*14f0*/  IMAD.MOV R10, RZ, RZ, -R10 ;  /* 0x000000ffff0a7224 */ /* 0x000fe200078e0a0a */
[----:B------:R-:W-:-:S04]  /*1500*/  SHF.R.U32.HI R12, RZ, R15, R12 ;  /* 0x0000000fff0c7219 */ /* 0x000fc8000001160c */
        /* <DEDUP_REMOVED lines=14> */
.L_x_55:
[----:B------:R0:W1:Y:S02]  /*15f0*/  MUFU.RCP R9, R0 ;  /* 0x0000000000097308 */ /* 0x0000640000001000 */
.L_x_54:
[----:B------:R-:W-:Y:S05]  /*1600*/  BSYNC.RECONVERGENT B1 ;  /* 0x0000000000017941 */ /* 0x000fea0003800200 */
.L_x_52:
[----:B01----:R-:W-:Y:S01]  /*1610*/  MOV R0, R9 ;  /* 0x0000000900007202 */ /* 0x003fe20000000f00 */
[----:B------:R-:W-:-:S04]  /*1620*/  HFMA2 R9, -RZ, RZ, 0, 0 ;  /* 0x00000000ff097431 */ /* 0x000fc800000001ff */
[----:B------:R-:W-:Y:S05]  /*1630*/  RET.REL.NODEC R8 `(_Z30smoothMultiVariableFusedSharedPfS_S_S_PKiS1_S_S_S_S_i) ;  /* 0xffffffe808707950 */ /* 0x000fea0003c3ffff */
.L_x_56:
        /* <DEDUP_REMOVED lines=12> */
.L_x_78:


//--------------------- .text._Z24smoothMultiVariableFusedPfS_S_S_PKiS1_S_S_S_S_i --------------------------
	.section	.text._Z24smoothMultiVariableFusedPfS_S_S_PKiS1_S_S_S_S_i,"ax",@progbits
	.align	128
        .global         _Z24smoothMultiVariableFusedPfS_S_S_PKiS1_S_S_S_S_i
        .type           _Z24smoothMultiVariableFusedPfS_S_S_PKiS1_S_S_S_S_i,@function
        .size           _Z24smoothMultiVariableFusedPfS_S_S_PKiS1_S_S_S_S_i,(.L_x_79 - _Z24smoothMultiVariableFusedPfS_S_S_PKiS1_S_S_S_S_i)
        .other          _Z24smoothMultiVariableFusedPfS_S_S_PKiS1_S_S_S_S_i,@"STO_CUDA_ENTRY STV_DEFAULT"
_Z24smoothMultiVariableFusedPfS_S_S_PKiS1_S_S_S_S_i:
.text._Z24smoothMultiVariableFusedPfS_S_S_PKiS1_S_S_S_S_i:
        /* <DEDUP_REMOVED lines=13> */
[----:B0-----:R-:W-:-:S06]  /*00d0*/  IMAD.WIDE R24, R3, 0x4, R24 ;  /* 0x0000000403187825 */ /* 0x001fcc00078e0218 */
[----:B-1----:R-:W4:Y:S01]  /*00e0*/  LDG.E.CONSTANT R24, desc[UR4][R24.64] ;  /* 0x0000000418187981 */ /* 0x002f22000c1e9900 */
[----:B------:R-:W0:Y:S01]  /*00f0*/  LDC.64 R8, c[0x0][0x380] ;  /* 0x0000e000ff087b82 */ /* 0x000e220000000a00 */
[----:B--2---:R-:W-:-:S05]  /*0100*/  IMAD.WIDE R22, R3, 0x4, R14 ;  /* 0x0000000403167825 */ /* 0x004fca00078e020e */
[----:B------:R1:W5:Y:S01]  /*0110*/  LDG.E.CONSTANT R5, desc[UR4][R22.64] ;  /* 0x0000000416057981 */ /* 0x000362000c1e9900 */
[----:B---3--:R-:W-:-:S05]  /*0120*/  IMAD.WIDE R20, R3, 0x4, R12 ;  /* 0x0000000403147825 */ /* 0x008fca00078e020c */
[----:B------:R1:W5:Y:S01]  /*0130*/  LDG.E.CONSTANT R6, desc[UR4][R20.64] ;  /* 0x0000000414067981 */ /* 0x000362000c1e9900 */
[----:B----4-:R-:W-:-:S05]  /*0140*/  IMAD.WIDE R18, R3, 0x4, R10 ;  /* 0x0000000403127825 */ /* 0x010fca00078e020a */
[----:B------:R1:W5:Y:S01]  /*0150*/  LDG.E.CONSTANT R7, desc[UR4][R18.64] ;  /* 0x0000000412077981 */ /* 0x000362000c1e9900 */
[----:B0-----:R-:W-:-:S05]  /*0160*/  IMAD.WIDE R16, R3, 0x4, R8 ;  /* 0x0000000403107825 */ /* 0x001fca00078e0208 */
[----:B------:R1:W5:Y:S01]  /*0170*/  LDG.E.CONSTANT R4, desc[UR4][R16.64] ;  /* 0x0000000410047981 */ /* 0x000362000c1e9900 */
[----:B------:R-:W-:Y:S01]  /*0180*/  BSSY.RECONVERGENT B0, `(.L_x_57) ;  /* 0x000001c000007945 */ /* 0x000fe20003800200 */
[----:B------:R-:W-:Y:S01]  /*0190*/  HFMA2 R2, -RZ, RZ, 0, 5.9604644775390625e-08 ;  /* 0x00000001ff027431 */ /* 0x000fe200000001ff */
[C---:B------:R-:W-:Y:S02]  /*01a0*/  ISETP.GE.AND P0, PT, R24.reuse, 0x1, PT ;  /* 0x000000011800780c */ /* 0x040fe40003f06270 */
[C---:B------:R-:W-:Y:S02]  /*01b0*/  ISETP.GE.AND P1, PT, R24.reuse, 0x2, PT ;  /* 0x000000021800780c */ /* 0x040fe40003f26270 */
[C---:B------:R-:W-:Y:S02]  /*01c0*/  ISETP.GE.AND P2, PT, R24.reuse, 0x3, PT ;  /* 0x000000031800780c */ /* 0x040fe40003f46270 */
[C---:B------:R-:W-:Y:S02]  /*01d0*/  ISETP.GE.AND P3, PT, R24.reuse, 0x4, PT ;  /* 0x000000041800780c */ /* 0x040fe40003f66270 */
[----:B------:R-:W-:-:S02]  /*01e0*/  ISETP.GE.AND P4, PT, R24, 0x5, PT ;  /* 0x000000051800780c */ /* 0x000fc40003f86270 */
[----:B------:R-:W-:-:S03]  /*01f0*/  ISETP.GE.AND P5, PT, R24, 0x6, PT ;  /* 0x000000061800780c */ /* 0x000fc60003fa6270 */
[----:B-1----:R-:W-:Y:S10]  /*0200*/  @!P0 BRA `(.L_x_58) ;  /* 0x00000000004c8947 */ /* 0x002ff40003800000 */
[----:B------:R-:W0:Y:S02]  /*0210*/  LDC.64 R16, c[0x0][0x3a0] ;  /* 0x0000e800ff107b82 */ /* 0x000e240000000a00 */
[----:B0-----:R-:W-:-:S05]  /*0220*/  IMAD.WIDE R16, R3, 0x4, R16 ;  /* 0x0000000403107825 */ /* 0x001fca00078e0210 */
[----:B------:R-:W2:Y:S02]  /*0230*/  LDG.E.CONSTANT R23, desc[UR4][R16.64] ;  /* 0x0000000410177981 */ /* 0x000ea4000c1e9900 */
[----:B--2---:R-:W-:-:S04]  /*0240*/  ISETP.GE.AND P0, PT, R23, R0, PT ;  /* 0x000000001700720c */ /* 0x004fc80003f06270 */
[----:B------:R-:W-:-:S13]  /*0250*/  ISETP.LT.OR P0, PT, R23, RZ, P0 ;  /* 0x000000ff1700720c */ /* 0x000fda0000701670 */
[----:B------:R-:W-:Y:S05]  /*0260*/  @P0 BRA `(.L_x_58) ;  /* 0x0000000000340947 */ /* 0x000fea0003800000 */
[----:B------:R-:W-:-:S04]  /*0270*/  IMAD.WIDE.U32 R16, R23, 0x4, R8 ;  /* 0x0000000417107825 */ /* 0x000fc800078e0008 */
[C---:B------:R-:W-:Y:S02]  /*0280*/  IMAD.WIDE.U32 R18, R23.reuse, 0x4, R10 ;  /* 0x0000000417127825 */ /* 0x040fe400078e000a */
[----:B------:R-:W2:Y:S02]  /*0290*/  LDG.E.CONSTANT R17, desc[UR4][R16.64] ;  /* 0x0000000410117981 */ /* 0x000ea4000c1e9900 */
[C---:B------:R-:W-:Y:S02]  /*02a0*/  IMAD.WIDE.U32 R20, R23.reuse, 0x4, R12 ;  /* 0x0000000417147825 */ /* 0x040fe400078e000c */
[----:B------:R-:W3:Y:S02]  /*02b0*/  LDG.E.CONSTANT R18, desc[UR4][R18.64] ;  /* 0x0000000412127981 */ /* 0x000ee4000c1e9900 */
[----:B------:R-:W-:Y:S02]  /*02c0*/  IMAD.WIDE.U32 R22, R23, 0x4, R14 ;  /* 0x0000000417167825 */ /* 0x000fe400078e000e */
[----:B------:R-:W4:Y:S04]  /*02d0*/  LDG.E.CONSTANT R21, desc[UR4][R20.64] ;  /* 0x0000000414157981 */ /* 0x000f28000c1e9900 */
[----:B------:R-:W4:Y:S01]  /*02e0*/  LDG.E.CONSTANT R22, desc[UR4][R22.64] ;  /* 0x0000000416167981 */ /* 0x000f22000c1e9900 */
[----:B------:R-:W-:Y:S01]  /*02f0*/  MOV R2, 0x2 ;  /* 0x0000000200027802 */ /* 0x000fe20000000f00 */
[----:B--2--5:R-:W-:Y:S01]  /*0300*/  FADD R4, R4, R17 ;  /* 0x0000001104047221 */ /* 0x024fe20000000000 */
[----:B---3--:R-:W-:Y:S01]  /*0310*/  FADD R7, R7, R18 ;  /* 0x0000001207077221 */ /* 0x008fe20000000000 */
[----:B----4-:R-:W-:Y:S01]  /*0320*/  FADD R6, R6, R21 ;  /* 0x0000001506067221 */ /* 0x010fe20000000000 */
[----:B------:R-:W-:-:S07]  /*0330*/  FADD R5, R5, R22 ;  /* 0x0000001605057221 */ /* 0x000fce0000000000 */
.L_x_58:
[----:B------:R-:W-:Y:S05]  /*0340*/  BSYNC.RECONVERGENT B0 ;  /* 0x0000000000007941 */ /* 0x000fea0003800200 */
.L_x_57:
        /* <DEDUP_REMOVED lines=17> */
[----:B------:R-:W-:Y:S01]  /*0460*/  IADD3 R2, PT, PT, R2, 0x1, RZ ;  /* 0x0000000102027810 */ /* 0x000fe20007ffe0ff */
[----:B--2--5:R-:W-:Y:S01]  /*0470*/  FADD R4, R4, R23 ;  /* 0x0000001704047221 */ /* 0x024fe20000000000 */
[----:B---3--:R-:W-:Y:S01]  /*0480*/  FADD R7, R7, R16 ;  /* 0x0000001007077221 */ /* 0x008fe20000000000 */
[----:B----4-:R-:W-:Y:S01]  /*0490*/  FADD R6, R6, R19 ;  /* 0x0000001306067221 */ /* 0x010fe20000000000 */
[----:B------:R-:W-:-:S07]  /*04a0*/  FADD R5, R5, R20 ;  /* 0x0000001405057221 */ /* 0x000fce0000000000 */
.L_x_60:
[----:B------:R-:W-:Y:S05]  /*04b0*/  BSYNC.RECONVERGENT B0 ;  /* 0x0000000000007941 */ /* 0x000fea0003800200 */
.L_x_59:
        /* <DEDUP_REMOVED lines=22> */
.L_x_62:
[----:B------:R-:W-:Y:S05]  /*0620*/  BSYNC.RECONVERGENT B0 ;  /* 0x0000000000007941 */ /* 0x000fea0003800200 */
.L_x_61:
        /* <DEDUP_REMOVED lines=22> */
.L_x_64:
[----:B------:R-:W-:Y:S05]  /*0790*/  BSYNC.RECONVERGENT B0 ;  /* 0x0000000000007941 */ /* 0x000fea0003800200 */
.L_x_63:
        /* <DEDUP_REMOVED lines=22> */
.L_x_66:
[----:B------:R-:W-:Y:S05]  /*0900*/  BSYNC.RECONVERGENT B0 ;  /* 0x0000000000007941 */ /* 0x000fea0003800200 */
.L_x_65:
        /* <DEDUP_REMOVED lines=22> */
.L_x_68:
[----:B------:R-:W-:Y:S05]  /*0a70*/  BSYNC.RECONVERGENT B0 ;  /* 0x0000000000007941 */ /* 0x000fea0003800200 */
.L_x_67:
[----:B------:R-:W-:Y:S01]  /*0a80*/  I2FP.F32.U32 R11, R2 ;  /* 0x00000002000b7245 */ /* 0x000fe20000201000 */
[----:B------:R-:W-:Y:S03]  /*0a90*/  BSSY.RECONVERGENT B0, `(.L_x_69) ;  /* 0x000000c000007945 */ /* 0x000fe60003800200 */
[----:B------:R-:W-:-:S04]  /*0aa0*/  IADD3 R0, PT, PT, R11, 0x1800000, RZ ;  /* 0x018000000b007810 */ /* 0x000fc80007ffe0ff */
[----:B------:R-:W-:-:S04]  /*0ab0*/  LOP3.LUT R0, R0, 0x7f800000, RZ, 0xc0, !PT ;  /* 0x7f80000000007812 */ /* 0x000fc800078ec0ff */
[----:B------:R-:W-:-:S13]  /*0ac0*/  ISETP.GT.U32.AND P0, PT, R0, 0x1ffffff, PT ;  /* 0x01ffffff0000780c */ /* 0x000fda0003f04070 */
[----:B------:R-:W-:Y:S05]  /*0ad0*/  @P0 BRA `(.L_x_70) ;  /* 0x00000000000c0947 */ /* 0x000fea0003800000 */
[----:B------:R-:W-:-:S07]  /*0ae0*/  MOV R8, 0xb00 ;  /* 0x00000b0000087802 */ /* 0x000fce0000000f00 */
[----:B-----5:R-:W-:Y:S05]  /*0af0*/  CALL.REL.NOINC `($__internal_2_$__cuda_sm20_rcp_rn_f32_slowpath) ;  /* 0x00000000005c7944 */ /* 0x020fea0003c00000 */
[----:B------:R-:W-:Y:S05]  /*0b00*/  BRA `(.L_x_71) ;  /* 0x0000000000107947 */ /* 0x000fea0003800000 */
.L_x_70:
[----:B------:R-:W0:Y:S02]  /*0b10*/  MUFU.RCP R0, R11 ;  /* 0x0000000b00007308 */ /* 0x000e240000001000 */
[----:B0-----:R-:W-:-:S04]  /*0b20*/  FFMA R2, R11, R0, -1 ;  /* 0xbf8000000b027423 */ /* 0x001fc80000000000 */
[----:B------:R-:W-:-:S04]  /*0b30*/  FADD.FTZ R9, -R2, -RZ ;  /* 0x800000ff02097221 */ /* 0x000fc80000010100 */
[----:B------:R-:W-:-:S07]  /*0b40*/  FFMA R0, R0, R9, R0 ;  /* 0x0000000900007223 */ /* 0x000fce0000000000 */
.L_x_71:
[----:B------:R-:W-:Y:S05]  /*0b50*/  BSYNC.RECONVERGENT B0 ;  /* 0x0000000000007941 */ /* 0x000fea0003800200 */
.L_x_69:
[----:B------:R-:W0:Y:S01]  /*0b60*/  LDC.64 R14, c[0x0][0x3b0] ;  /* 0x0000ec00ff0e7b82 */ /* 0x000e220000000a00 */
[C---:B-----5:R-:W-:Y:S01]  /*0b70*/  FMUL R17, R0.reuse, R4 ;  /* 0x0000000400117220 */ /* 0x060fe20000400000 */
        /* <DEDUP_REMOVED lines=15> */
        .weak           $__internal_2_$__cuda_sm20_rcp_rn_f32_slowpath
        .type           $__internal_2_$__cuda_sm20_rcp_rn_f32_slowpath,@function
        .size           $__internal_2_$__cuda_sm20_rcp_rn_f32_slowpath,(.L_x_79 - $__internal_2_$__cuda_sm20_rcp_rn_f32_slowpath)
$__internal_2_$__cuda_sm20_rcp_rn_f32_slowpath:
        /* <DEDUP_REMOVED lines=16> */
.L_x_73:
        /* <DEDUP_REMOVED lines=33> */
.L_x_75:
[----:B------:R0:W1:Y:S02]  /*0f80*/  MUFU.RCP R9, R0 ;  /* 0x0000000000097308 */ /* 0x0000640000001000 */
.L_x_74:
[----:B------:R-:W-:Y:S05]  /*0f90*/  BSYNC.RECONVERGENT B1 ;  /* 0x0000000000017941 */ /* 0x000fea0003800200 */
.L_x_72:
[----:B01----:R-:W-:Y:S01]  /*0fa0*/  MOV R0, R9 ;  /* 0x0000000900007202 */ /* 0x003fe20000000f00 */
[----:B------:R-:W-:-:S04]  /*0fb0*/  HFMA2 R9, -RZ, RZ, 0, 0 ;  /* 0x00000000ff097431 */ /* 0x000fc800000001ff */
[----:B------:R-:W-:Y:S05]  /*0fc0*/  RET.REL.NODEC R8 `(_Z24smoothMultiVariableFusedPfS_S_S_PKiS1_S_S_S_S_i) ;  /* 0xfffffff0080c7950 */ /* 0x000fea0003c3ffff */
.L_x_76:
        /* <DEDUP_REMOVED lines=11> */
.L_x_79:


//--------------------- .nv.shared._Z19smoothGaussianFusedPfS_S_S_PKiS1_S_S_S_S_iff --------------------------
	.section	.nv.shared._Z19smoothGaussianFusedPfS_S_S_PKiS1_S_S_S_S_iff,"aw",@nobits
	.sectionflags	@""
	.align	16
	.zero		1024


//--------------------- .nv.shared.reserved.0     --------------------------
	.section	.nv.shared.reserved.0,"aw",@nobits
	.weak		__nv_reservedSMEM_offset_0_alias
	.size		__nv_reservedSMEM_offset_0_alias, 0, 64
	.other		__nv_reservedSMEM_offset_0_alias,@"STO_CUDA_RESERVED_SHARED STV_DEFAULT"
__nv_reservedSMEM_offset_0_alias:
	.zero		0
	.zero		64


//--------------------- .nv.shared._Z30smoothMultiVariableFusedSharedPfS_S_S_PKiS1_S_S_S_S_i --------------------------
	.section	.nv.shared._Z30smoothMultiVariableFusedSharedPfS_S_S_PKiS1_S_S_S_S_i,"aw",@nobits
	.sectionflags	@""
	.align	16
	.zero		1024


//--------------------- .nv.shared._Z24smoothMultiVariableFusedPfS_S_S_PKiS1_S_S_S_S_i --------------------------
	.section	.nv.shared._Z24smoothMultiVariableFusedPfS_S_S_PKiS1_S_S_S_S_i,"aw",@nobits
	.sectionflags	@""
	.align	16
	.zero		1024


//--------------------- .nv.constant0._Z19smoothGaussianFusedPfS_S_S_PKiS1_S_S_S_S_iff --------------------------
	.section	.nv.constant0._Z19smoothGaussianFusedPfS_S_S_PKiS1_S_S_S_S_iff,"a",@progbits
	.sectionflags	@""
	.align	4
.nv.constant0._Z19smoothGaussianFusedPfS_S_S_PKiS1_S_S_S_S_iff:
	.zero		988


//--------------------- .nv.constant0._Z30smoothMultiVariableFusedSharedPfS_S_S_PKiS1_S_S_S_S_i --------------------------
	.section	.nv.constant0._Z30smoothMultiVariableFusedSharedPfS_S_S_PKiS1_S_S_S_S_i,"a",@progbits
	.sectionflags	@""
	.align	4
.nv.constant0._Z30smoothMultiVariableFusedSharedPfS_S_S_PKiS1_S_S_S_S_i:
	.zero		980


//--------------------- .nv.constant0._Z24smoothMultiVariableFusedPfS_S_S_PKiS1_S_S_S_S_i --------------------------
	.section	.nv.constant0._Z24smoothMultiVariableFusedPfS_S_S_PKiS1_S_S_S_S_i,"a",@progbits
	.sectionflags	@""
	.align	4
.nv.constant0._Z24smoothMultiVariableFusedPfS_S_S_PKiS1_S_S_S_S_i:
	.zero		980


//--------------------- SYMBOLS --------------------------

	.type		.nv.reservedSmem.offset0,@object
	.size		.nv.reservedSmem.offset0,0x4
	.type		.nv.reservedSmem.cap,@object
	.size		.nv.reservedSmem.cap,0x4
